// auto-generated by cutlass_sweep.gemm — config: {"arch": "sm_100", "cluster_m": 1, "cluster_n": 2, "dtype": "e4m3", "stages": 0, "tile_k": 128, "tile_m": 128, "tile_n": 256}
#include "cutlass/cutlass.h"
#include "cutlass/gemm/collective/collective_builder.hpp"
#include "cutlass/gemm/device/gemm_universal_adapter.h"
#include "cutlass/gemm/kernel/gemm_universal.hpp"
#include "cutlass/epilogue/collective/collective_builder.hpp"

using ElemA = cutlass::float_e4m3_t;
using ElemB = cutlass::float_e4m3_t;
using ElemCD = cutlass::float_e4m3_t;
using Acc  = float;
using TileShape    = cute::Shape<cute::_128, cute::_256, cute::_128>;
using ClusterShape = cute::Shape<cute::_1, cute::_2, cute::_1>;

using CollectiveEpilogue = typename cutlass::epilogue::collective::CollectiveBuilder<
    cutlass::arch::Sm100, cutlass::arch::OpClassTensorOp,
    TileShape, ClusterShape,
    cutlass::epilogue::collective::EpilogueTileAuto,
    Acc, Acc,
    ElemCD, cutlass::layout::RowMajor, 128 / cutlass::sizeof_bits<ElemCD>::value,
    ElemCD, cutlass::layout::RowMajor, 128 / cutlass::sizeof_bits<ElemCD>::value,
    cutlass::epilogue::collective::EpilogueScheduleAuto
  >::CollectiveOp;

using CollectiveMainloop = typename cutlass::gemm::collective::CollectiveBuilder<
    cutlass::arch::Sm100, cutlass::arch::OpClassTensorOp,
    ElemA, cutlass::layout::RowMajor, 128 / cutlass::sizeof_bits<ElemA>::value,
    ElemB, cutlass::layout::ColumnMajor, 128 / cutlass::sizeof_bits<ElemB>::value,
    Acc,
    TileShape, ClusterShape,
    cutlass::gemm::collective::StageCountAutoCarveout<static_cast<int>(sizeof(typename CollectiveEpilogue::SharedStorage))>,
    cutlass::gemm::collective::KernelScheduleAuto
  >::CollectiveOp;

using GemmKernel = cutlass::gemm::kernel::GemmUniversal<
    cute::Shape<int,int,int,int>,
    CollectiveMainloop,
    CollectiveEpilogue
>;
using Gemm = cutlass::gemm::device::GemmUniversalAdapter<GemmKernel>;

// Force the device kernel symbol into the cubin without needing a host main.
auto* _anchor = &cutlass::device_kernel<GemmKernel>;


// ===== COMPILED SASS (sm_100a) =====

	.target	sm_100a

	.elftype	@"ET_EXEC"


//--------------------- .note.nv.tkinfo           --------------------------
	.section	.note.nv.tkinfo,"",@"SHT_NOTE"
	.sectionflags	@"SHF_NOTE_NV_TKINFO"
	.tkinfo
        /*0018*/ 	.word	0x00000002
        /*0030*/ 	.string	""
        /*0030*/ 	.string	"ptxas"
        /*0030*/ 	.string	"Cuda compilation tools, release 13.0, V13.0.88"
        /*0030*/ 	.string	"Build cuda_13.0.r13.0/compiler.36424714_0"
        /*0030*/ 	.string	"-arch sm_100a -m 64 "



//--------------------- .note.nv.cuinfo           --------------------------
	.section	.note.nv.cuinfo,"",@"SHT_NOTE"
	.sectionflags	@"SHF_NOTE_NV_CUINFO"
        /*0018*/ 	.short	0x0002
        /*001a*/ 	.short	0x0064
        /*001c*/ 	.short	0x0082
	.zero		2


//--------------------- .nv.info                  --------------------------
	.section	.nv.info,"",@"SHT_CUDA_INFO"
	.align	4


	//----- nvinfo : EIATTR_REGCOUNT
	.align		4
        /*0000*/ 	.byte	0x04, 0x2f
        /*0002*/ 	.short	(.L_20 - .L_19)
	.align		4
.L_19:
        /*0004*/ 	.word	index@(_ZN7cutlass13device_kernelINS_4gemm6kernel13GemmUniversalIN4cute5tupleIJiiiiEEENS1_10collective13CollectiveMmaINS1_35MainloopSm100TmaUmmaWarpSpecializedILi3ELi2ELi2ENS5_IJNS4_1CILi1EEENSA_ILi2EEESB_EEEEENS5_IJNSA_ILi128EEENSA_ILi256EEESF_EEENS_12float_e4m3_tENS5_IJlSB_lEEESI_SJ_NS4_8TiledMMAINS4_8MMA_AtomIJNS4_10MMA_TraitsINS4_19SM100_MMA_F8F6F4_SSEJSI_SI_fSF_SG_NS4_17integral_constantINS4_4UMMA5MajorELSQ_0EEESR_NSO_INSP_7ScaleInELSS_0EEEST_EEEEEENS4_6LayoutINS5_IJSB_SB_SB_EEENS5_IJNSA_ILi0EEESY_SY_EEEEENS5_IJNS4_10UnderscoreES11_S11_EEEEENS4_23SM90_TMA_LOAD_MULTICASTENS4_14ComposedLayoutINS4_7SwizzleILi3ELi4ELi3EEENS4_18smem_ptr_flag_bitsILi8EEENSW_INS5_IJNSA_ILi8EEESF_EEENS5_IJSF_SB_EEEEEEEvNS4_8identityENS4_13SM90_TMA_LOADES1E_vS1F_EENS_8epilogue10collective18CollectiveEpilogueINS1I_23Sm100TmaWarpSpecializedILi4ELi2ELi64ELb0ELb0EEEJSH_NS5_IJNSW_ISF_SB_EENSW_INSA_ILi64EEESB_EEEEESI_SJ_SI_SJ_NS1I_6fusion15FusionCallbacksIS1M_NS1R_17LinearCombinationISI_fSI_fLNS_15FloatRoundStyleE2EEESH_S1Q_JEEENS4_5SM1004TMEM4LOAD26SM100_TMEM_LOAD_32dp32b64xES1G_NS15_INS16_ILi2ELi4ELi3EEES19_NSW_INS5_IJS1A_S1O_EEENS5_IJS1O_SB_EEEEEEENS4_39AutoVectorizingCopyWithAssumedAlignmentILi128EEENS4_14SM90_TMA_STOREES25_S27_S27_EEEvvEEEEvNT_6ParamsE)
        /*0008*/ 	.word	0x000000ce


	//----- nvinfo : EIATTR_FRAME_SIZE
	.align		4
.L_20:
        /*000c*/ 	.byte	0x04, 0x11
        /*000e*/ 	.short	(.L_22 - .L_21)
	.align		4
.L_21:
        /*0010*/ 	.word	index@($__internal_2_$__cuda_sm10x_tcgen05_guardrail_trap_unallocated_columns_being_dealloced)
        /*0014*/ 	.word	0x00000000


	//----- nvinfo : EIATTR_FRAME_SIZE
	.align		4
.L_22:
        /*0018*/ 	.byte	0x04, 0x11
        /*001a*/ 	.short	(.L_24 - .L_23)
	.align		4
.L_23:
        /*001c*/ 	.word	index@($__internal_1_$__cuda_sm10x_tcgen05_guardrail_trap_phase_invalid_during_alloc)
        /*0020*/ 	.word	0x00000000


	//----- nvinfo : EIATTR_FRAME_SIZE
	.align		4
.L_24:
        /*0024*/ 	.byte	0x04, 0x11
        /*0026*/ 	.short	(.L_26 - .L_25)
	.align		4
.L_25:
        /*0028*/ 	.word	index@($__internal_0_$__cuda_sm10x_tcgen05_guardrail_trap_col_being_dealloced_not_returned_by_alloc)
        /*002c*/ 	.word	0x00000000


	//----- nvinfo : EIATTR_FRAME_SIZE
	.align		4
.L_26:
        /*0030*/ 	.byte	0x04, 0x11
        /*0032*/ 	.short	(.L_28 - .L_27)
	.align		4
.L_27:
        /*0034*/ 	.word	index@(_ZN7cutlass13device_kernelINS_4gemm6kernel13GemmUniversalIN4cute5tupleIJiiiiEEENS1_10collective13CollectiveMmaINS1_35MainloopSm100TmaUmmaWarpSpecializedILi3ELi2ELi2ENS5_IJNS4_1CILi1EEENSA_ILi2EEESB_EEEEENS5_IJNSA_ILi128EEENSA_ILi256EEESF_EEENS_12float_e4m3_tENS5_IJlSB_lEEESI_SJ_NS4_8TiledMMAINS4_8MMA_AtomIJNS4_10MMA_TraitsINS4_19SM100_MMA_F8F6F4_SSEJSI_SI_fSF_SG_NS4_17integral_constantINS4_4UMMA5MajorELSQ_0EEESR_NSO_INSP_7ScaleInELSS_0EEEST_EEEEEENS4_6LayoutINS5_IJSB_SB_SB_EEENS5_IJNSA_ILi0EEESY_SY_EEEEENS5_IJNS4_10UnderscoreES11_S11_EEEEENS4_23SM90_TMA_LOAD_MULTICASTENS4_14ComposedLayoutINS4_7SwizzleILi3ELi4ELi3EEENS4_18smem_ptr_flag_bitsILi8EEENSW_INS5_IJNSA_ILi8EEESF_EEENS5_IJSF_SB_EEEEEEEvNS4_8identityENS4_13SM90_TMA_LOADES1E_vS1F_EENS_8epilogue10collective18CollectiveEpilogueINS1I_23Sm100TmaWarpSpecializedILi4ELi2ELi64ELb0ELb0EEEJSH_NS5_IJNSW_ISF_SB_EENSW_INSA_ILi64EEESB_EEEEESI_SJ_SI_SJ_NS1I_6fusion15FusionCallbacksIS1M_NS1R_17LinearCombinationISI_fSI_fLNS_15FloatRoundStyleE2EEESH_S1Q_JEEENS4_5SM1004TMEM4LOAD26SM100_TMEM_LOAD_32dp32b64xES1G_NS15_INS16_ILi2ELi4ELi3EEES19_NSW_INS5_IJS1A_S1O_EEENS5_IJS1O_SB_EEEEEEENS4_39AutoVectorizingCopyWithAssumedAlignmentILi128EEENS4_14SM90_TMA_STOREES25_S27_S27_EEEvvEEEEvNT_6ParamsE)
        /*0038*/ 	.word	0x00000000


	//----- nvinfo : EIATTR_MIN_STACK_SIZE
	.align		4
.L_28:
        /*003c*/ 	.byte	0x04, 0x12
        /*003e*/ 	.short	(.L_30 - .L_29)
	.align		4
.L_29:
        /*0040*/ 	.word	index@(_ZN7cutlass13device_kernelINS_4gemm6kernel13GemmUniversalIN4cute5tupleIJiiiiEEENS1_10collective13CollectiveMmaINS1_35MainloopSm100TmaUmmaWarpSpecializedILi3ELi2ELi2ENS5_IJNS4_1CILi1EEENSA_ILi2EEESB_EEEEENS5_IJNSA_ILi128EEENSA_ILi256EEESF_EEENS_12float_e4m3_tENS5_IJlSB_lEEESI_SJ_NS4_8TiledMMAINS4_8MMA_AtomIJNS4_10MMA_TraitsINS4_19SM100_MMA_F8F6F4_SSEJSI_SI_fSF_SG_NS4_17integral_constantINS4_4UMMA5MajorELSQ_0EEESR_NSO_INSP_7ScaleInELSS_0EEEST_EEEEEENS4_6LayoutINS5_IJSB_SB_SB_EEENS5_IJNSA_ILi0EEESY_SY_EEEEENS5_IJNS4_10UnderscoreES11_S11_EEEEENS4_23SM90_TMA_LOAD_MULTICASTENS4_14ComposedLayoutINS4_7SwizzleILi3ELi4ELi3EEENS4_18smem_ptr_flag_bitsILi8EEENSW_INS5_IJNSA_ILi8EEESF_EEENS5_IJSF_SB_EEEEEEEvNS4_8identityENS4_13SM90_TMA_LOADES1E_vS1F_EENS_8epilogue10collective18CollectiveEpilogueINS1I_23Sm100TmaWarpSpecializedILi4ELi2ELi64ELb0ELb0EEEJSH_NS5_IJNSW_ISF_SB_EENSW_INSA_ILi64EEESB_EEEEESI_SJ_SI_SJ_NS1I_6fusion15FusionCallbacksIS1M_NS1R_17LinearCombinationISI_fSI_fLNS_15FloatRoundStyleE2EEESH_S1Q_JEEENS4_5SM1004TMEM4LOAD26SM100_TMEM_LOAD_32dp32b64xES1G_NS15_INS16_ILi2ELi4ELi3EEES19_NSW_INS5_IJS1A_S1O_EEENS5_IJS1O_SB_EEEEEEENS4_39AutoVectorizingCopyWithAssumedAlignmentILi128EEENS4_14SM90_TMA_STOREES25_S27_S27_EEEvvEEEEvNT_6ParamsE)
        /*0044*/ 	.word	0x00000000
.L_30:


//--------------------- .nv.compat                --------------------------
	.section	.nv.compat,"",@"SHT_CUDA_COMPAT_INFO"
	.align	4
        /*0000*/ 	.byte	0x02, 0x09, 0x01, 0x00, 0x02, 0x02, 0x02, 0x00, 0x02, 0x05, 0x05, 0x00, 0x03, 0x07, 0x01, 0x01
        /*0010*/ 	.byte	0x02, 0x03, 0x01, 0x00, 0x02, 0x06, 0x01, 0x00, 0x04, 0x0b, 0x08, 0x00, 0x09, 0x00, 0x00, 0x00
        /*0020*/ 	.byte	0x00, 0x00, 0x00, 0x00


//--------------------- .nv.info._ZN7cutlass13device_kernelINS_4gemm6kernel13GemmUniversalIN4cute5tupleIJiiiiEEENS1_10collective13CollectiveMmaINS1_35MainloopSm100TmaUmmaWarpSpecializedILi3ELi2ELi2ENS5_IJNS4_1CILi1EEENSA_ILi2EEESB_EEEEENS5_IJNSA_ILi128EEENSA_ILi256EEESF_EEENS_12float_e4m3_tENS5_IJlSB_lEEESI_SJ_NS4_8TiledMMAINS4_8MMA_AtomIJNS4_10MMA_TraitsINS4_19SM100_MMA_F8F6F4_SSEJSI_SI_fSF_SG_NS4_17integral_constantINS4_4UMMA5MajorELSQ_0EEESR_NSO_INSP_7ScaleInELSS_0EEEST_EEEEEENS4_6LayoutINS5_IJSB_SB_SB_EEENS5_IJNSA_ILi0EEESY_SY_EEEEENS5_IJNS4_10UnderscoreES11_S11_EEEEENS4_23SM90_TMA_LOAD_MULTICASTENS4_14ComposedLayoutINS4_7SwizzleILi3ELi4ELi3EEENS4_18smem_ptr_flag_bitsILi8EEENSW_INS5_IJNSA_ILi8EEESF_EEENS5_IJSF_SB_EEEEEEEvNS4_8identityENS4_13SM90_TMA_LOADES1E_vS1F_EENS_8epilogue10collective18CollectiveEpilogueINS1I_23Sm100TmaWarpSpecializedILi4ELi2ELi64ELb0ELb0EEEJSH_NS5_IJNSW_ISF_SB_EENSW_INSA_ILi64EEESB_EEEEESI_SJ_SI_SJ_NS1I_6fusion15FusionCallbacksIS1M_NS1R_17LinearCombinationISI_fSI_fLNS_15FloatRoundStyleE2EEESH_S1Q_JEEENS4_5SM1004TMEM4LOAD26SM100_TMEM_LOAD_32dp32b64xES1G_NS15_INS16_ILi2ELi4ELi3EEES19_NSW_INS5_IJS1A_S1O_EEENS5_IJS1O_SB_EEEEEEENS4_39AutoVectorizingCopyWithAssumedAlignmentILi128EEENS4_14SM90_TMA_STOREES25_S27_S27_EEEvvEEEEvNT_6ParamsE --------------------------
	.section	.nv.info._ZN7cutlass13device_kernelINS_4gemm6kernel13GemmUniversalIN4cute5tupleIJiiiiEEENS1_10collective13CollectiveMmaINS1_35MainloopSm100TmaUmmaWarpSpecializedILi3ELi2ELi2ENS5_IJNS4_1CILi1EEENSA_ILi2EEESB_EEEEENS5_IJNSA_ILi128EEENSA_ILi256EEESF_EEENS_12float_e4m3_tENS5_IJlSB_lEEESI_SJ_NS4_8TiledMMAINS4_8MMA_AtomIJNS4_10MMA_TraitsINS4_19SM100_MMA_F8F6F4_SSEJSI_SI_fSF_SG_NS4_17integral_constantINS4_4UMMA5MajorELSQ_0EEESR_NSO_INSP_7ScaleInELSS_0EEEST_EEEEEENS4_6LayoutINS5_IJSB_SB_SB_EEENS5_IJNSA_ILi0EEESY_SY_EEEEENS5_IJNS4_10UnderscoreES11_S11_EEEEENS4_23SM90_TMA_LOAD_MULTICASTENS4_14ComposedLayoutINS4_7SwizzleILi3ELi4ELi3EEENS4_18smem_ptr_flag_bitsILi8EEENSW_INS5_IJNSA_ILi8EEESF_EEENS5_IJSF_SB_EEEEEEEvNS4_8identityENS4_13SM90_TMA_LOADES1E_vS1F_EENS_8epilogue10collective18CollectiveEpilogueINS1I_23Sm100TmaWarpSpecializedILi4ELi2ELi64ELb0ELb0EEEJSH_NS5_IJNSW_ISF_SB_EENSW_INSA_ILi64EEESB_EEEEESI_SJ_SI_SJ_NS1I_6fusion15FusionCallbacksIS1M_NS1R_17LinearCombinationISI_fSI_fLNS_15FloatRoundStyleE2EEESH_S1Q_JEEENS4_5SM1004TMEM4LOAD26SM100_TMEM_LOAD_32dp32b64xES1G_NS15_INS16_ILi2ELi4ELi3EEES19_NSW_INS5_IJS1A_S1O_EEENS5_IJS1O_SB_EEEEEEENS4_39AutoVectorizingCopyWithAssumedAlignmentILi128EEENS4_14SM90_TMA_STOREES25_S27_S27_EEEvvEEEEvNT_6ParamsE,"",@"SHT_CUDA_INFO"
	.sectionflags	@""
	.align	4


	//----- nvinfo : EIATTR_CUDA_API_VERSION
	.align		4
        /*0000*/ 	.byte	0x04, 0x37
        /*0002*/ 	.short	(.L_32 - .L_31)
.L_31:
        /*0004*/ 	.word	0x00000082


	//----- nvinfo : EIATTR_KPARAM_INFO
	.align		4
.L_32:
        /*0008*/ 	.byte	0x04, 0x17
        /*000a*/ 	.short	(.L_34 - .L_33)
.L_33:
        /*000c*/ 	.word	0x00000000
        /*0010*/ 	.short	0x0000
        /*0012*/ 	.short	0x0000
        /*0014*/ 	.byte	0x00, 0xf0, 0x01, 0x20


	//----- nvinfo : EIATTR_AT_ENTRY_FRAGMENTS
	.align		4
.L_34:
        /*0018*/ 	.byte	0x04, 0x4f
        /*001a*/ 	.short	(.L_36 - .L_35)


	//   ....[0]....
.L_35:
        /*001c*/ 	.word	0x00000006


	//----- nvinfo : EIATTR_RESERVED_SMEM_USED
	.align		4
.L_36:
        /*0020*/ 	.byte	0x01, 0x41
	.zero		2


	//----- nvinfo : EIATTR_SPARSE_MMA_MASK
	.align		4
        /*0024*/ 	.byte	0x03, 0x50
        /*0026*/ 	.short	0x0000


	//----- nvinfo : EIATTR_TCGEN05_1CTA_USED
	.align		4
        /*0028*/ 	.byte	0x01, 0x51
	.zero		2


	//----- nvinfo : EIATTR_MAXREG_COUNT
	.align		4
        /*002c*/ 	.byte	0x03, 0x1b
        /*002e*/ 	.short	0x00ff


	//----- nvinfo : EIATTR_NUM_BARRIERS
	.align		4
        /*0030*/ 	.byte	0x02, 0x4c
        /*0032*/ 	.byte	0x07
	.zero		1


	//----- nvinfo : EIATTR_EXTERNS
	.align		4
        /*0034*/ 	.byte	0x04, 0x0f
        /*0036*/ 	.short	(.L_38 - .L_37)


	//   ....[0]....
	.align		4
.L_37:
        /*0038*/ 	.word	index@(__assertfail)


	//----- nvinfo : EIATTR_MERCURY_ISA_VERSION
	.align		4
.L_38:
        /*003c*/ 	.byte	0x03, 0x5f
        /*003e*/ 	.short	0x0101


	//----- nvinfo : EIATTR_INT_WARP_WIDE_INSTR_OFFSETS
	.align		4
        /*0040*/ 	.byte	0x04, 0x31
        /*0042*/ 	.short	(.L_40 - .L_39)


	//   ....[0]....
.L_39:
        /*0044*/ 	.word	0x00003a80


	//   ....[1]....
        /*0048*/ 	.word	0x00003aa0


	//   ....[2]....
        /*004c*/ 	.word	0x00003ad0


	//   ....[3]....
        /*0050*/ 	.word	0x00004650


	//   ....[4]....
        /*0054*/ 	.word	0x000046c0


	//   ....[5]....
        /*0058*/ 	.word	0x00004790


	//   ....[6]....
        /*005c*/ 	.word	0x00004810


	//   ....[7]....
        /*0060*/ 	.word	0x00004900


	//   ....[8]....
        /*0064*/ 	.word	0x00004980


	//   ....[9]....
        /*0068*/ 	.word	0x00004a60


	//   ....[10]....
        /*006c*/ 	.word	0x00004b10


	//----- nvinfo : EIATTR_COOP_GROUP_MASK_REGIDS
	.align		4
.L_40:
        /*0070*/ 	.byte	0x04, 0x29
        /*0072*/ 	.short	(.L_42 - .L_41)


	//   ....[0]....
.L_41:
        /*0074*/ 	.word	0xffffffff


	//   ....[1]....
        /*0078*/ 	.word	0xffffffff


	//   ....[2]....
        /*007c*/ 	.word	0xffffffff


	//   ....[3]....
        /*0080*/ 	.word	0xffffffff


	//   ....[4]....
        /*0084*/ 	.word	0xffffffff


	//   ....[5]....
        /*0088*/ 	.word	0xffffffff


	//   ....[6]....
        /*008c*/ 	.word	0xffffffff


	//   ....[7]....
        /*0090*/ 	.word	0xffffffff


	//   ....[8]....
        /*0094*/ 	.word	0xffffffff


	//   ....[9]....
        /*0098*/ 	.word	0xffffffff


	//   ....[10]....
        /*009c*/ 	.word	0xffffffff


	//   ....[11]....
        /*00a0*/ 	.word	0xffffffff


	//   ....[12]....
        /*00a4*/ 	.word	0xffffffff


	//   ....[13]....
        /*00a8*/ 	.word	0xffffffff


	//----- nvinfo : EIATTR_COOP_GROUP_INSTR_OFFSETS
	.align		4
.L_42:
        /*00ac*/ 	.byte	0x04, 0x28
        /*00ae*/ 	.short	(.L_44 - .L_43)


	//   ....[0]....
.L_43:
        /*00b0*/ 	.word	0x00000080


	//   ....[1]....
        /*00b4*/ 	.word	0x000004f0


	//   ....[2]....
        /*00b8*/ 	.word	0x00000680


	//   ....[3]....
        /*00bc*/ 	.word	0x00000820


	//   ....[4]....
        /*00c0*/ 	.word	0x00000920


	//   ....[5]....
        /*00c4*/ 	.word	0x00000a90


	//   ....[6]....
        /*00c8*/ 	.word	0x00000bf0


	//   ....[7]....
        /*00cc*/ 	.word	0x00000da0


	//   ....[8]....
        /*00d0*/ 	.word	0x00001fa0


	//   ....[9]....
        /*00d4*/ 	.word	0x00002df0


	//   ....[10]....
        /*00d8*/ 	.word	0x00003000


	//   ....[11]....
        /*00dc*/ 	.word	0x00003030


	//   ....[12]....
        /*00e0*/ 	.word	0x00003960


	//   ....[13]....
        /*00e4*/ 	.word	0x00003b90


	//----- nvinfo : EIATTR_VRC_CTA_INIT_COUNT
	.align		4
.L_44:
        /*00e8*/ 	.byte	0x02, 0x4a
        /*00ea*/ 	.byte	0x80
	.zero		1


	//----- nvinfo : EIATTR_SYSCALL_OFFSETS
	.align		4
        /*00ec*/ 	.byte	0x04, 0x46
        /*00ee*/ 	.short	(.L_46 - .L_45)


	//   ....[0]....
.L_45:
        /*00f0*/ 	.word	0x00005790


	//   ....[1]....
        /*00f4*/ 	.word	0x000058d0


	//   ....[2]....
        /*00f8*/ 	.word	0x00006160


	//   ....[3]....
        /*00fc*/ 	.word	0x00007780


	//   ....[4]....
        /*0100*/ 	.word	0x00008d30


	//   ....[5]....
        /*0104*/ 	.word	0x0000a300


	//----- nvinfo : EIATTR_MBARRIER_INSTR_OFFSETS
	.align		4
.L_46:
        /*0108*/ 	.byte	0x04, 0x39
        /*010a*/ 	.short	(.L_48 - .L_47)


	//   ....[0]....
.L_47:
        /*010c*/ 	.word	0x00000610
        /*0110*/ 	.word	0x000000ff
        /*0114*/ 	.word	0x00000000
        /*0118*/ 	.short	0x0100
        /*011a*/ 	.byte	0x04
	.zero		1


	//   ....[1]....
        /*011c*/ 	.word	0x00000620
        /*0120*/ 	.word	0x000000ff
        /*0124*/ 	.word	0x00000018
        /*0128*/ 	.short	0x0100
        /*012a*/ 	.byte	0x04
	.zero		1


	//   ....[2]....
        /*012c*/ 	.word	0x00000630
        /*0130*/ 	.word	0x000000ff
        /*0134*/ 	.word	0x00000008
        /*0138*/ 	.short	0x0100
        /*013a*/ 	.byte	0x04
	.zero		1


	//   ....[3]....
        /*013c*/ 	.word	0x00000640
        /*0140*/ 	.word	0x000000ff
        /*0144*/ 	.word	0x00000020
        /*0148*/ 	.short	0x0100
        /*014a*/ 	.byte	0x04
	.zero		1


	//   ....[4]....
        /*014c*/ 	.word	0x00000650
        /*0150*/ 	.word	0x000000ff
        /*0154*/ 	.word	0x00000010
        /*0158*/ 	.short	0x0100
        /*015a*/ 	.byte	0x04
	.zero		1


	//   ....[5]....
        /*015c*/ 	.word	0x00000660
        /*0160*/ 	.word	0x000000ff
        /*0164*/ 	.word	0x00000028
        /*0168*/ 	.short	0x0100
        /*016a*/ 	.byte	0x04
	.zero		1


	//   ....[6]....
        /*016c*/ 	.word	0x00000790
        /*0170*/ 	.word	0x000000ff
        /*0174*/ 	.word	0x00000030
        /*0178*/ 	.short	0x0100
        /*017a*/ 	.byte	0x04
	.zero		1


	//   ....[7]....
        /*017c*/ 	.word	0x000007a0
        /*0180*/ 	.word	0x000000ff
        /*0184*/ 	.word	0x00000050
        /*0188*/ 	.short	0x0100
        /*018a*/ 	.byte	0x04
	.zero		1


	//   ....[8]....
        /*018c*/ 	.word	0x000007b0
        /*0190*/ 	.word	0x000000ff
        /*0194*/ 	.word	0x00000038
        /*0198*/ 	.short	0x0100
        /*019a*/ 	.byte	0x04
	.zero		1


	//   ....[9]....
        /*019c*/ 	.word	0x000007c0
        /*01a0*/ 	.word	0x000000ff
        /*01a4*/ 	.word	0x00000058
        /*01a8*/ 	.short	0x0100
        /*01aa*/ 	.byte	0x04
	.zero		1


	//   ....[10]....
        /*01ac*/ 	.word	0x000007d0
        /*01b0*/ 	.word	0x000000ff
        /*01b4*/ 	.word	0x00000040
        /*01b8*/ 	.short	0x0100
        /*01ba*/ 	.byte	0x04
	.zero		1


	//   ....[11]....
        /*01bc*/ 	.word	0x000007e0
        /*01c0*/ 	.word	0x000000ff
        /*01c4*/ 	.word	0x00000060
        /*01c8*/ 	.short	0x0100
        /*01ca*/ 	.byte	0x04
	.zero		1


	//   ....[12]....
        /*01cc*/ 	.word	0x000007f0
        /*01d0*/ 	.word	0x000000ff
        /*01d4*/ 	.word	0x00000048
        /*01d8*/ 	.short	0x0100
        /*01da*/ 	.byte	0x04
	.zero		1


	//   ....[13]....
        /*01dc*/ 	.word	0x00000800
        /*01e0*/ 	.word	0x000000ff
        /*01e4*/ 	.word	0x00000068
        /*01e8*/ 	.short	0x0100
        /*01ea*/ 	.byte	0x04
	.zero		1


	//   ....[14]....
        /*01ec*/ 	.word	0x000008f0
        /*01f0*/ 	.word	0x000000ff
        /*01f4*/ 	.word	0x00000070
        /*01f8*/ 	.short	0x0100
        /*01fa*/ 	.byte	0x06
	.zero		1


	//   ....[15]....
        /*01fc*/ 	.word	0x00000900
        /*0200*/ 	.word	0x000000ff
        /*0204*/ 	.word	0x00000078
        /*0208*/ 	.short	0x0100
        /*020a*/ 	.byte	0x06
	.zero		1


	//   ....[16]....
        /*020c*/ 	.word	0x00000a40
        /*0210*/ 	.word	0x000000ff
        /*0214*/ 	.word	0x00000080
        /*0218*/ 	.short	0x0100
        /*021a*/ 	.byte	0x06
	.zero		1


	//   ....[17]....
        /*021c*/ 	.word	0x00000a50
        /*0220*/ 	.word	0x000000ff
        /*0224*/ 	.word	0x00000090
        /*0228*/ 	.short	0x0100
        /*022a*/ 	.byte	0x06
	.zero		1


	//   ....[18]....
        /*022c*/ 	.word	0x00000a60
        /*0230*/ 	.word	0x000000ff
        /*0234*/ 	.word	0x00000088
        /*0238*/ 	.short	0x0100
        /*023a*/ 	.byte	0x06
	.zero		1


	//   ....[19]....
        /*023c*/ 	.word	0x00000a70
        /*0240*/ 	.word	0x000000ff
        /*0244*/ 	.word	0x00000098
        /*0248*/ 	.short	0x0100
        /*024a*/ 	.byte	0x06
	.zero		1


	//   ....[20]....
        /*024c*/ 	.word	0x00000ba0
        /*0250*/ 	.word	0x000000ff
        /*0254*/ 	.word	0x000000a0
        /*0258*/ 	.short	0x0100
        /*025a*/ 	.byte	0x04
	.zero		1


	//   ....[21]....
        /*025c*/ 	.word	0x00000bb0
        /*0260*/ 	.word	0x000000ff
        /*0264*/ 	.word	0x000000b0
        /*0268*/ 	.short	0x0100
        /*026a*/ 	.byte	0x04
	.zero		1


	//   ....[22]....
        /*026c*/ 	.word	0x00000bc0
        /*0270*/ 	.word	0x000000ff
        /*0274*/ 	.word	0x000000a8
        /*0278*/ 	.short	0x0100
        /*027a*/ 	.byte	0x04
	.zero		1


	//   ....[23]....
        /*027c*/ 	.word	0x00000bd0
        /*0280*/ 	.word	0x000000ff
        /*0284*/ 	.word	0x000000b8
        /*0288*/ 	.short	0x0100
        /*028a*/ 	.byte	0x04
	.zero		1


	//   ....[24]....
        /*028c*/ 	.word	0x00000cc0
        /*0290*/ 	.word	0x000000ff
        /*0294*/ 	.word	0x000000c0
        /*0298*/ 	.short	0x0100
        /*029a*/ 	.byte	0x04
	.zero		1


	//   ....[25]....
        /*029c*/ 	.word	0x00000cd0
        /*02a0*/ 	.word	0x000000ff
        /*02a4*/ 	.word	0x000000d0
        /*02a8*/ 	.short	0x0100
        /*02aa*/ 	.byte	0x04
	.zero		1


	//   ....[26]....
        /*02ac*/ 	.word	0x00000ce0
        /*02b0*/ 	.word	0x000000ff
        /*02b4*/ 	.word	0x000000c8
        /*02b8*/ 	.short	0x0100
        /*02ba*/ 	.byte	0x04
	.zero		1


	//   ....[27]....
        /*02bc*/ 	.word	0x00000cf0
        /*02c0*/ 	.word	0x000000ff
        /*02c4*/ 	.word	0x000000d8
        /*02c8*/ 	.short	0x0100
        /*02ca*/ 	.byte	0x04
	.zero		1


	//   ....[28]....
        /*02cc*/ 	.word	0x00001850
        /*02d0*/ 	.word	0x00000000
        /*02d4*/ 	.word	0x000000d0
        /*02d8*/ 	.short	0x010a
        /*02da*/ 	.byte	0xff
	.zero		1


	//   ....[29]....
        /*02dc*/ 	.word	0x00001870
        /*02e0*/ 	.word	0x00000000
        /*02e4*/ 	.word	0x000000c0
        /*02e8*/ 	.short	0x0101
        /*02ea*/ 	.byte	0xff
	.zero		1


	//   ....[30]....
        /*02ec*/ 	.word	0x00001930
        /*02f0*/ 	.word	0x000000ff
        /*02f4*/ 	.word	0x00000018
        /*02f8*/ 	.short	0x010a
        /*02fa*/ 	.byte	0x04
	.zero		1


	//   ....[31]....
        /*02fc*/ 	.word	0x000019b0
        /*0300*/ 	.word	0x000000ff
        /*0304*/ 	.word	0x00000018
        /*0308*/ 	.short	0x010a
        /*030a*/ 	.byte	0x21
	.zero		1


	//   ....[32]....
        /*030c*/ 	.word	0x00001b40
        /*0310*/ 	.word	0x000000ff
        /*0314*/ 	.word	0x00000018
        /*0318*/ 	.short	0x010a
        /*031a*/ 	.byte	0x08
	.zero		1


	//   ....[33]....
        /*031c*/ 	.word	0x00001c60
        /*0320*/ 	.word	0x000000ff
        /*0324*/ 	.word	0x00000078
        /*0328*/ 	.short	0x0101
        /*032a*/ 	.byte	0x07
	.zero		1


	//   ....[34]....
        /*032c*/ 	.word	0x00001c80
        /*0330*/ 	.word	0x000000ff
        /*0334*/ 	.word	0x00000018
        /*0338*/ 	.short	0x010a
        /*033a*/ 	.byte	0x04
	.zero		1


	//   ....[35]....
        /*033c*/ 	.word	0x00001d00
        /*0340*/ 	.word	0x000000ff
        /*0344*/ 	.word	0x00000018
        /*0348*/ 	.short	0x010a
        /*034a*/ 	.byte	0x11
	.zero		1


	//   ....[36]....
        /*034c*/ 	.word	0x00001e90
        /*0350*/ 	.word	0x000000ff
        /*0354*/ 	.word	0x00000018
        /*0358*/ 	.short	0x010a
        /*035a*/ 	.byte	0x06
	.zero		1


	//   ....[37]....
        /*035c*/ 	.word	0x00001fd0
        /*0360*/ 	.word	0x00000003
        /*0364*/ 	.word	0x00000080
        /*0368*/ 	.short	0x010a
        /*036a*/ 	.byte	0xff
	.zero		1


	//   ....[38]....
        /*036c*/ 	.word	0x00002120
        /*0370*/ 	.word	0x00000000
        /*0374*/ 	.word	0x00000000
        /*0378*/ 	.short	0x0101
        /*037a*/ 	.byte	0xff
	.zero		1


	//   ....[39]....
        /*037c*/ 	.word	0x000026d0
        /*0380*/ 	.word	0x000000ff
        /*0384*/ 	.word	0x00000000
        /*0388*/ 	.short	0x010a
        /*038a*/ 	.byte	0x04
	.zero		1


	//   ....[40]....
        /*038c*/ 	.word	0x00002760
        /*0390*/ 	.word	0x000000ff
        /*0394*/ 	.word	0x00000000
        /*0398*/ 	.short	0x010a
        /*039a*/ 	.byte	0x05
	.zero		1


	//   ....[41]....
        /*039c*/ 	.word	0x00002800
        /*03a0*/ 	.word	0x00000000
        /*03a4*/ 	.word	0x00000000
        /*03a8*/ 	.short	0x010a
        /*03aa*/ 	.byte	0xff
	.zero		1


	//   ....[42]....
        /*03ac*/ 	.word	0x00002940
        /*03b0*/ 	.word	0x00000002
        /*03b4*/ 	.word	0x000000c0
        /*03b8*/ 	.short	0x010a
        /*03ba*/ 	.byte	0xff
	.zero		1


	//   ....[43]....
        /*03bc*/ 	.word	0x000029a0
        /*03c0*/ 	.word	0x00000004
        /*03c4*/ 	.word	0x00000000
        /*03c8*/ 	.short	0x0101
        /*03ca*/ 	.byte	0xff
	.zero		1


	//   ....[44]....
        /*03cc*/ 	.word	0x000029c0
        /*03d0*/ 	.word	0x000000ff
        /*03d4*/ 	.word	0x00000090
        /*03d8*/ 	.short	0x010a
        /*03da*/ 	.byte	0x04
	.zero		1


	//   ....[45]....
        /*03dc*/ 	.word	0x00002ae0
        /*03e0*/ 	.word	0x00000002
        /*03e4*/ 	.word	0x00000080
        /*03e8*/ 	.short	0x010a
        /*03ea*/ 	.byte	0xff
	.zero		1


	//   ....[46]....
        /*03ec*/ 	.word	0x00002bf0
        /*03f0*/ 	.word	0x00000002
        /*03f4*/ 	.word	0x00000000
        /*03f8*/ 	.short	0x0101
        /*03fa*/ 	.byte	0xff
	.zero		1


	//   ....[47]....
        /*03fc*/ 	.word	0x00002c80
        /*0400*/ 	.word	0x000000ff
        /*0404*/ 	.word	0x00000090
        /*0408*/ 	.short	0x0106
        /*040a*/ 	.byte	0x04
	.zero		1


	//   ....[48]....
        /*040c*/ 	.word	0x00002ca0
        /*0410*/ 	.word	0x000000ff
        /*0414*/ 	.word	0x00000090
        /*0418*/ 	.short	0x010a
        /*041a*/ 	.byte	0x04
	.zero		1


	//   ....[49]....
        /*041c*/ 	.word	0x00002d30
        /*0420*/ 	.word	0x000000ff
        /*0424*/ 	.word	0x00000090
        /*0428*/ 	.short	0x0106
        /*042a*/ 	.byte	0x07
	.zero		1


	//   ....[50]....
        /*042c*/ 	.word	0x00002d70
        /*0430*/ 	.word	0x00000000
        /*0434*/ 	.word	0x00000090
        /*0438*/ 	.short	0x010a
        /*043a*/ 	.byte	0xff
	.zero		1


	//   ....[51]....
        /*043c*/ 	.word	0x000032d0
        /*0440*/ 	.word	0x00000000
        /*0444*/ 	.word	0x00000080
        /*0448*/ 	.short	0x010a
        /*044a*/ 	.byte	0xff
	.zero		1


	//   ....[52]....
        /*044c*/ 	.word	0x000033e0
        /*0450*/ 	.word	0x00000003
        /*0454*/ 	.word	0x00000000
        /*0458*/ 	.short	0x0101
        /*045a*/ 	.byte	0xff
	.zero		1


	//   ....[53]....
        /*045c*/ 	.word	0x000033f0
        /*0460*/ 	.word	0x000000ff
        /*0464*/ 	.word	0x00000000
        /*0468*/ 	.short	0x010a
        /*046a*/ 	.byte	0x04
	.zero		1


	//   ....[54]....
        /*046c*/ 	.word	0x00003410
        /*0470*/ 	.word	0x000000ff
        /*0474*/ 	.word	0x000000b0
        /*0478*/ 	.short	0x010a
        /*047a*/ 	.byte	0x1e
	.zero		1


	//   ....[55]....
        /*047c*/ 	.word	0x000034e0
        /*0480*/ 	.word	0x000000ff
        /*0484*/ 	.word	0x00000000
        /*0488*/ 	.short	0x010a
        /*048a*/ 	.byte	0x05
	.zero		1


	//   ....[56]....
        /*048c*/ 	.word	0x00003620
        /*0490*/ 	.word	0x000000ff
        /*0494*/ 	.word	0x00000000
        /*0498*/ 	.short	0x010a
        /*049a*/ 	.byte	0x04
	.zero		1


	//   ....[57]....
        /*049c*/ 	.word	0x000038b0
        /*04a0*/ 	.word	0x000000ff
        /*04a4*/ 	.word	0x00000000
        /*04a8*/ 	.short	0x010a
        /*04aa*/ 	.byte	0x04
	.zero		1


	//   ....[58]....
        /*04ac*/ 	.word	0x00003940
        /*04b0*/ 	.word	0x000000ff
        /*04b4*/ 	.word	0x00000000
        /*04b8*/ 	.short	0x010a
        /*04ba*/ 	.byte	0x04
	.zero		1


	//   ....[59]....
        /*04bc*/ 	.word	0x00003e50
        /*04c0*/ 	.word	0x0000000c
        /*04c4*/ 	.word	0x00000080
        /*04c8*/ 	.short	0x010a
        /*04ca*/ 	.byte	0xff
	.zero		1


	//   ....[60]....
        /*04cc*/ 	.word	0x00003fc0
        /*04d0*/ 	.word	0x00000000
        /*04d4*/ 	.word	0x00000000
        /*04d8*/ 	.short	0x0101
        /*04da*/ 	.byte	0xff
	.zero		1


	//   ....[61]....
        /*04dc*/ 	.word	0x00004450
        /*04e0*/ 	.word	0x000000ff
        /*04e4*/ 	.word	0x00000078
        /*04e8*/ 	.short	0x010a
        /*04ea*/ 	.byte	0x15
	.zero		1


	//   ....[62]....
        /*04ec*/ 	.word	0x000045d0
        /*04f0*/ 	.word	0x000000ff
        /*04f4*/ 	.word	0x00000050
        /*04f8*/ 	.short	0x010a
        /*04fa*/ 	.byte	0x15
	.zero		1


	//   ....[63]....
        /*04fc*/ 	.word	0x00004740
        /*0500*/ 	.word	0x000000ff
        /*0504*/ 	.word	0x00000030
        /*0508*/ 	.short	0x010b
        /*050a*/ 	.byte	0x15
	.zero		1


	//   ....[64]....
        /*050c*/ 	.word	0x00004750
        /*0510*/ 	.word	0x000000ff
        /*0514*/ 	.word	0x00000000
        /*0518*/ 	.short	0x0101
        /*051a*/ 	.byte	0x28
	.zero		1


	//   ....[65]....
        /*051c*/ 	.word	0x00004760
        /*0520*/ 	.word	0x000000ff
        /*0524*/ 	.word	0x00000058
        /*0528*/ 	.short	0x010a
        /*052a*/ 	.byte	0x15
	.zero		1


	//   ....[66]....
        /*052c*/ 	.word	0x000048b0
        /*0530*/ 	.word	0x000000ff
        /*0534*/ 	.word	0x00000038
        /*0538*/ 	.short	0x010b
        /*053a*/ 	.byte	0x15
	.zero		1


	//   ....[67]....
        /*053c*/ 	.word	0x000048c0
        /*0540*/ 	.word	0x000000ff
        /*0544*/ 	.word	0x00000000
        /*0548*/ 	.short	0x0101
        /*054a*/ 	.byte	0x27
	.zero		1


	//   ....[68]....
        /*054c*/ 	.word	0x000048d0
        /*0550*/ 	.word	0x000000ff
        /*0554*/ 	.word	0x00000060
        /*0558*/ 	.short	0x010a
        /*055a*/ 	.byte	0x15
	.zero		1


	//   ....[69]....
        /*055c*/ 	.word	0x00004a10
        /*0560*/ 	.word	0x000000ff
        /*0564*/ 	.word	0x00000040
        /*0568*/ 	.short	0x010b
        /*056a*/ 	.byte	0x15
	.zero		1


	//   ....[70]....
        /*056c*/ 	.word	0x00004a20
        /*0570*/ 	.word	0x000000ff
        /*0574*/ 	.word	0x00000000
        /*0578*/ 	.short	0x0101
        /*057a*/ 	.byte	0x26
	.zero		1


	//   ....[71]....
        /*057c*/ 	.word	0x00004a30
        /*0580*/ 	.word	0x000000ff
        /*0584*/ 	.word	0x00000068
        /*0588*/ 	.short	0x010a
        /*058a*/ 	.byte	0x15
	.zero		1


	//   ....[72]....
        /*058c*/ 	.word	0x00004c20
        /*0590*/ 	.word	0x000000ff
        /*0594*/ 	.word	0x00000048
        /*0598*/ 	.short	0x010b
        /*059a*/ 	.byte	0x15
	.zero		1


	//   ....[73]....
        /*059c*/ 	.word	0x00004c30
        /*05a0*/ 	.word	0x000000ff
        /*05a4*/ 	.word	0x00000000
        /*05a8*/ 	.short	0x0101
        /*05aa*/ 	.byte	0x25
	.zero		1


	//   ....[74]....
        /*05ac*/ 	.word	0x00004c60
        /*05b0*/ 	.word	0x000000ff
        /*05b4*/ 	.word	0x00000050
        /*05b8*/ 	.short	0x010a
        /*05ba*/ 	.byte	0x15
	.zero		1


	//   ....[75]....
        /*05bc*/ 	.word	0x00004c80
        /*05c0*/ 	.word	0x000000ff
        /*05c4*/ 	.word	0x00000058
        /*05c8*/ 	.short	0x010a
        /*05ca*/ 	.byte	0x15
	.zero		1


	//   ....[76]....
        /*05cc*/ 	.word	0x00004ca0
        /*05d0*/ 	.word	0x000000ff
        /*05d4*/ 	.word	0x00000060
        /*05d8*/ 	.short	0x010a
        /*05da*/ 	.byte	0x15
	.zero		1


	//   ....[77]....
        /*05dc*/ 	.word	0x00004ce0
        /*05e0*/ 	.word	0x00000000
        /*05e4*/ 	.word	0x00000068
        /*05e8*/ 	.short	0x010a
        /*05ea*/ 	.byte	0xff
	.zero		1


	//   ....[78]....
        /*05ec*/ 	.word	0x00005020
        /*05f0*/ 	.word	0x00000003
        /*05f4*/ 	.word	0x00000080
        /*05f8*/ 	.short	0x010a
        /*05fa*/ 	.byte	0xff
	.zero		1


	//   ....[79]....
        /*05fc*/ 	.word	0x000051a0
        /*0600*/ 	.word	0x00000000
        /*0604*/ 	.word	0x00000000
        /*0608*/ 	.short	0x0101
        /*060a*/ 	.byte	0xff
	.zero		1


	//   ....[80]....
        /*060c*/ 	.word	0x00005d00
        /*0610*/ 	.word	0x00000003
        /*0614*/ 	.word	0x00000030
        /*0618*/ 	.short	0x010a
        /*061a*/ 	.byte	0xff
	.zero		1


	//   ....[81]....
        /*061c*/ 	.word	0x00005d40
        /*0620*/ 	.word	0x000000b1
        /*0624*/ 	.word	0x000000a0
        /*0628*/ 	.short	0x010a
        /*062a*/ 	.byte	0xff
	.zero		1


	//   ....[82]....
        /*062c*/ 	.word	0x00005e80
        /*0630*/ 	.word	0x00000003
        /*0634*/ 	.word	0x00000030
        /*0638*/ 	.short	0x010a
        /*063a*/ 	.byte	0xff
	.zero		1


	//   ....[83]....
        /*063c*/ 	.word	0x00005fb0
        /*0640*/ 	.word	0x00000000
        /*0644*/ 	.word	0x00000000
        /*0648*/ 	.short	0x0101
        /*064a*/ 	.byte	0xff
	.zero		1


	//   ....[84]....
        /*064c*/ 	.word	0x00006030
        /*0650*/ 	.word	0x000000b1
        /*0654*/ 	.word	0x000000a0
        /*0658*/ 	.short	0x010a
        /*065a*/ 	.byte	0xff
	.zero		1


	//   ....[85]....
        /*065c*/ 	.word	0x000073e0
        /*0660*/ 	.word	0x000000be
        /*0664*/ 	.word	0x00000030
        /*0668*/ 	.short	0x010a
        /*066a*/ 	.byte	0xff
	.zero		1


	//   ....[86]....
        /*066c*/ 	.word	0x000074c0
        /*0670*/ 	.word	0x000000be
        /*0674*/ 	.word	0x00000030
        /*0678*/ 	.short	0x010a
        /*067a*/ 	.byte	0xff
	.zero		1


	//   ....[87]....
        /*067c*/ 	.word	0x000075f0
        /*0680*/ 	.word	0x00000000
        /*0684*/ 	.word	0x00000000
        /*0688*/ 	.short	0x0101
        /*068a*/ 	.byte	0xff
	.zero		1


	//   ....[88]....
        /*068c*/ 	.word	0x00008990
        /*0690*/ 	.word	0x00000000
        /*0694*/ 	.word	0x00000030
        /*0698*/ 	.short	0x010a
        /*069a*/ 	.byte	0xff
	.zero		1


	//   ....[89]....
        /*069c*/ 	.word	0x00008a70
        /*06a0*/ 	.word	0x00000000
        /*06a4*/ 	.word	0x00000030
        /*06a8*/ 	.short	0x010a
        /*06aa*/ 	.byte	0xff
	.zero		1


	//   ....[90]....
        /*06ac*/ 	.word	0x00008bc0
        /*06b0*/ 	.word	0x00000002
        /*06b4*/ 	.word	0x00000000
        /*06b8*/ 	.short	0x0101
        /*06ba*/ 	.byte	0xff
	.zero		1


	//   ....[91]....
        /*06bc*/ 	.word	0x00009f70
        /*06c0*/ 	.word	0x00000000
        /*06c4*/ 	.word	0x00000030
        /*06c8*/ 	.short	0x010a
        /*06ca*/ 	.byte	0xff
	.zero		1


	//   ....[92]....
        /*06cc*/ 	.word	0x0000a050
        /*06d0*/ 	.word	0x00000000
        /*06d4*/ 	.word	0x00000030
        /*06d8*/ 	.short	0x010a
        /*06da*/ 	.byte	0xff
	.zero		1


	//   ....[93]....
        /*06dc*/ 	.word	0x0000a1a0
        /*06e0*/ 	.word	0x00000002
        /*06e4*/ 	.word	0x00000000
        /*06e8*/ 	.short	0x0101
        /*06ea*/ 	.byte	0xff
	.zero		1


	//   ....[94]....
        /*06ec*/ 	.word	0x0000a7a0
        /*06f0*/ 	.word	0x000000ff
        /*06f4*/ 	.word	0x00000000
        /*06f8*/ 	.short	0x0101
        /*06fa*/ 	.byte	0x04
	.zero		1


	//   ....[95]....
        /*06fc*/ 	.word	0x0000b630
        /*0700*/ 	.word	0x00000000
        /*0704*/ 	.word	0x000000d0
        /*0708*/ 	.short	0x010a
        /*070a*/ 	.byte	0xff
	.zero		1


	//   ....[96]....
        /*070c*/ 	.word	0x0000b690
        /*0710*/ 	.word	0x00000000
        /*0714*/ 	.word	0x00000018
        /*0718*/ 	.short	0x010a
        /*071a*/ 	.byte	0xff
	.zero		1


	//   ....[97]....
        /*071c*/ 	.word	0x0000b6f0
        /*0720*/ 	.word	0x00000000
        /*0724*/ 	.word	0x00000018
        /*0728*/ 	.short	0x010a
        /*072a*/ 	.byte	0xff
	.zero		1


	//   ....[98]....
        /*072c*/ 	.word	0x0000b740
        /*0730*/ 	.word	0x00000003
        /*0734*/ 	.word	0x00000080
        /*0738*/ 	.short	0x010a
        /*073a*/ 	.byte	0xff
	.zero		1


	//   ....[99]....
        /*073c*/ 	.word	0x0000b7a0
        /*0740*/ 	.word	0x00000000
        /*0744*/ 	.word	0x00000000
        /*0748*/ 	.short	0x010a
        /*074a*/ 	.byte	0xff
	.zero		1


	//   ....[100]....
        /*074c*/ 	.word	0x0000b800
        /*0750*/ 	.word	0x00000000
        /*0754*/ 	.word	0x00000000
        /*0758*/ 	.short	0x010a
        /*075a*/ 	.byte	0xff
	.zero		1


	//   ....[101]....
        /*075c*/ 	.word	0x0000b850
        /*0760*/ 	.word	0x00000002
        /*0764*/ 	.word	0x000000c0
        /*0768*/ 	.short	0x010a
        /*076a*/ 	.byte	0xff
	.zero		1


	//   ....[102]....
        /*076c*/ 	.word	0x0000b8b0
        /*0770*/ 	.word	0x00000002
        /*0774*/ 	.word	0x00000090
        /*0778*/ 	.short	0x010a
        /*077a*/ 	.byte	0xff
	.zero		1


	//   ....[103]....
        /*077c*/ 	.word	0x0000b900
        /*0780*/ 	.word	0x00000002
        /*0784*/ 	.word	0x00000080
        /*0788*/ 	.short	0x010a
        /*078a*/ 	.byte	0xff
	.zero		1


	//   ....[104]....
        /*078c*/ 	.word	0x0000b960
        /*0790*/ 	.word	0x00000000
        /*0794*/ 	.word	0x00000090
        /*0798*/ 	.short	0x010a
        /*079a*/ 	.byte	0xff
	.zero		1


	//   ....[105]....
        /*079c*/ 	.word	0x0000b9b0
        /*07a0*/ 	.word	0x00000000
        /*07a4*/ 	.word	0x00000080
        /*07a8*/ 	.short	0x010a
        /*07aa*/ 	.byte	0xff
	.zero		1


	//   ....[106]....
        /*07ac*/ 	.word	0x0000ba10
        /*07b0*/ 	.word	0x00000003
        /*07b4*/ 	.word	0x000000b0
        /*07b8*/ 	.short	0x010a
        /*07ba*/ 	.byte	0xff
	.zero		1


	//   ....[107]....
        /*07bc*/ 	.word	0x0000ba70
        /*07c0*/ 	.word	0x00000000
        /*07c4*/ 	.word	0x00000000
        /*07c8*/ 	.short	0x010a
        /*07ca*/ 	.byte	0xff
	.zero		1


	//   ....[108]....
        /*07cc*/ 	.word	0x0000bad0
        /*07d0*/ 	.word	0x00000000
        /*07d4*/ 	.word	0x00000000
        /*07d8*/ 	.short	0x010a
        /*07da*/ 	.byte	0xff
	.zero		1


	//   ....[109]....
        /*07dc*/ 	.word	0x0000bb30
        /*07e0*/ 	.word	0x00000000
        /*07e4*/ 	.word	0x00000000
        /*07e8*/ 	.short	0x010a
        /*07ea*/ 	.byte	0xff
	.zero		1


	//   ....[110]....
        /*07ec*/ 	.word	0x0000bb80
        /*07f0*/ 	.word	0x0000000c
        /*07f4*/ 	.word	0x00000080
        /*07f8*/ 	.short	0x010a
        /*07fa*/ 	.byte	0xff
	.zero		1


	//   ....[111]....
        /*07fc*/ 	.word	0x0000bbe0
        /*0800*/ 	.word	0x00000000
        /*0804*/ 	.word	0x00000078
        /*0808*/ 	.short	0x010a
        /*080a*/ 	.byte	0xff
	.zero		1


	//   ....[112]....
        /*080c*/ 	.word	0x0000bc40
        /*0810*/ 	.word	0x00000000
        /*0814*/ 	.word	0x00000050
        /*0818*/ 	.short	0x010a
        /*081a*/ 	.byte	0xff
	.zero		1


	//   ....[113]....
        /*081c*/ 	.word	0x0000bca0
        /*0820*/ 	.word	0x00000000
        /*0824*/ 	.word	0x00000058
        /*0828*/ 	.short	0x010a
        /*082a*/ 	.byte	0xff
	.zero		1


	//   ....[114]....
        /*082c*/ 	.word	0x0000bd00
        /*0830*/ 	.word	0x00000000
        /*0834*/ 	.word	0x00000060
        /*0838*/ 	.short	0x010a
        /*083a*/ 	.byte	0xff
	.zero		1


	//   ....[115]....
        /*083c*/ 	.word	0x0000bd60
        /*0840*/ 	.word	0x00000000
        /*0844*/ 	.word	0x00000068
        /*0848*/ 	.short	0x010a
        /*084a*/ 	.byte	0xff
	.zero		1


	//   ....[116]....
        /*084c*/ 	.word	0x0000bdc0
        /*0850*/ 	.word	0x00000000
        /*0854*/ 	.word	0x00000050
        /*0858*/ 	.short	0x010a
        /*085a*/ 	.byte	0xff
	.zero		1


	//   ....[117]....
        /*085c*/ 	.word	0x0000be20
        /*0860*/ 	.word	0x00000000
        /*0864*/ 	.word	0x00000058
        /*0868*/ 	.short	0x010a
        /*086a*/ 	.byte	0xff
	.zero		1


	//   ....[118]....
        /*086c*/ 	.word	0x0000be80
        /*0870*/ 	.word	0x00000000
        /*0874*/ 	.word	0x00000060
        /*0878*/ 	.short	0x010a
        /*087a*/ 	.byte	0xff
	.zero		1


	//   ....[119]....
        /*087c*/ 	.word	0x0000bed0
        /*0880*/ 	.word	0x00000003
        /*0884*/ 	.word	0x00000080
        /*0888*/ 	.short	0x010a
        /*088a*/ 	.byte	0xff
	.zero		1


	//   ....[120]....
        /*088c*/ 	.word	0x0000bf20
        /*0890*/ 	.word	0x00000003
        /*0894*/ 	.word	0x00000030
        /*0898*/ 	.short	0x010a
        /*089a*/ 	.byte	0xff
	.zero		1


	//   ....[121]....
        /*089c*/ 	.word	0x0000bf70
        /*08a0*/ 	.word	0x000000b1
        /*08a4*/ 	.word	0x000000a0
        /*08a8*/ 	.short	0x010a
        /*08aa*/ 	.byte	0xff
	.zero		1


	//   ....[122]....
        /*08ac*/ 	.word	0x0000bfc0
        /*08b0*/ 	.word	0x000000be
        /*08b4*/ 	.word	0x00000030
        /*08b8*/ 	.short	0x010a
        /*08ba*/ 	.byte	0xff
	.zero		1


	//   ....[123]....
        /*08bc*/ 	.word	0x0000c010
        /*08c0*/ 	.word	0x00000000
        /*08c4*/ 	.word	0x00000030
        /*08c8*/ 	.short	0x010a
        /*08ca*/ 	.byte	0xff
	.zero		1


	//   ....[124]....
        /*08cc*/ 	.word	0x0000c060
        /*08d0*/ 	.word	0x00000000
        /*08d4*/ 	.word	0x00000030
        /*08d8*/ 	.short	0x010a
        /*08da*/ 	.byte	0xff
	.zero		1


	//----- nvinfo : EIATTR_NUM_MBARRIERS
	.align		4
.L_48:
        /*08dc*/ 	.byte	0x03, 0x38
        /*08de*/ 	.short	0x001c


	//----- nvinfo : EIATTR_EXIT_INSTR_OFFSETS
	.align		4
        /*08e0*/ 	.byte	0x04, 0x1c
        /*08e2*/ 	.short	(.L_50 - .L_49)


	//   ....[0]....
.L_49:
        /*08e4*/ 	.word	0x00002830


	//   ....[1]....
        /*08e8*/ 	.word	0x00002d40


	//   ....[2]....
        /*08ec*/ 	.word	0x00002da0


	//   ....[3]....
        /*08f0*/ 	.word	0x00003ba0


	//   ....[4]....
        /*08f4*/ 	.word	0x00004d10


	//   ....[5]....
        /*08f8*/ 	.word	0x00004d50


	//   ....[6]....
        /*08fc*/ 	.word	0x0000b620


	//----- nvinfo : EIATTR_MAX_THREADS
	.align		4
.L_50:
        /*0900*/ 	.byte	0x04, 0x05
        /*0902*/ 	.short	(.L_52 - .L_51)
.L_51:
        /*0904*/ 	.word	0x00000100
        /*0908*/ 	.word	0x00000001
        /*090c*/ 	.word	0x00000001


	//----- nvinfo : EIATTR_CRS_STACK_SIZE
	.align		4
.L_52:
        /*0910*/ 	.byte	0x04, 0x1e
        /*0912*/ 	.short	(.L_54 - .L_53)
.L_53:
        /*0914*/ 	.word	0x00000000


	//----- nvinfo : EIATTR_CBANK_PARAM_SIZE
	.align		4
.L_54:
        /*0918*/ 	.byte	0x03, 0x19
        /*091a*/ 	.short	0x0800


	//----- nvinfo : EIATTR_PARAM_CBANK
	.align		4
        /*091c*/ 	.byte	0x04, 0x0a
        /*091e*/ 	.short	(.L_56 - .L_55)
	.align		4
.L_55:
        /*0920*/ 	.word	index@(.nv.constant0._ZN7cutlass13device_kernelINS_4gemm6kernel13GemmUniversalIN4cute5tupleIJiiiiEEENS1_10collective13CollectiveMmaINS1_35MainloopSm100TmaUmmaWarpSpecializedILi3ELi2ELi2ENS5_IJNS4_1CILi1EEENSA_ILi2EEESB_EEEEENS5_IJNSA_ILi128EEENSA_ILi256EEESF_EEENS_12float_e4m3_tENS5_IJlSB_lEEESI_SJ_NS4_8TiledMMAINS4_8MMA_AtomIJNS4_10MMA_TraitsINS4_19SM100_MMA_F8F6F4_SSEJSI_SI_fSF_SG_NS4_17integral_constantINS4_4UMMA5MajorELSQ_0EEESR_NSO_INSP_7ScaleInELSS_0EEEST_EEEEEENS4_6LayoutINS5_IJSB_SB_SB_EEENS5_IJNSA_ILi0EEESY_SY_EEEEENS5_IJNS4_10UnderscoreES11_S11_EEEEENS4_23SM90_TMA_LOAD_MULTICASTENS4_14ComposedLayoutINS4_7SwizzleILi3ELi4ELi3EEENS4_18smem_ptr_flag_bitsILi8EEENSW_INS5_IJNSA_ILi8EEESF_EEENS5_IJSF_SB_EEEEEEEvNS4_8identityENS4_13SM90_TMA_LOADES1E_vS1F_EENS_8epilogue10collective18CollectiveEpilogueINS1I_23Sm100TmaWarpSpecializedILi4ELi2ELi64ELb0ELb0EEEJSH_NS5_IJNSW_ISF_SB_EENSW_INSA_ILi64EEESB_EEEEESI_SJ_SI_SJ_NS1I_6fusion15FusionCallbacksIS1M_NS1R_17LinearCombinationISI_fSI_fLNS_15FloatRoundStyleE2EEESH_S1Q_JEEENS4_5SM1004TMEM4LOAD26SM100_TMEM_LOAD_32dp32b64xES1G_NS15_INS16_ILi2ELi4ELi3EEES19_NSW_INS5_IJS1A_S1O_EEENS5_IJS1O_SB_EEEEEEENS4_39AutoVectorizingCopyWithAssumedAlignmentILi128EEENS4_14SM90_TMA_STOREES25_S27_S27_EEEvvEEEEvNT_6ParamsE)
        /*0924*/ 	.short	0x0380
        /*0926*/ 	.short	0x0800


	//----- nvinfo : EIATTR_SW_WAR
	.align		4
.L_56:
        /*0928*/ 	.byte	0x04, 0x36
        /*092a*/ 	.short	(.L_58 - .L_57)
.L_57:
        /*092c*/ 	.word	0x00000008
.L_58:


//--------------------- .nv.callgraph             --------------------------
	.section	.nv.callgraph,"",@"SHT_CUDA_CALLGRAPH"
	.align	4
	.sectionentsize	8
	.align		4
        /*0000*/ 	.word	0x00000000
	.align		4
        /*0004*/ 	.word	0xffffffff
	.align		4
        /*0008*/ 	.word	index@(_ZN7cutlass13device_kernelINS_4gemm6kernel13GemmUniversalIN4cute5tupleIJiiiiEEENS1_10collective13CollectiveMmaINS1_35MainloopSm100TmaUmmaWarpSpecializedILi3ELi2ELi2ENS5_IJNS4_1CILi1EEENSA_ILi2EEESB_EEEEENS5_IJNSA_ILi128EEENSA_ILi256EEESF_EEENS_12float_e4m3_tENS5_IJlSB_lEEESI_SJ_NS4_8TiledMMAINS4_8MMA_AtomIJNS4_10MMA_TraitsINS4_19SM100_MMA_F8F6F4_SSEJSI_SI_fSF_SG_NS4_17integral_constantINS4_4UMMA5MajorELSQ_0EEESR_NSO_INSP_7ScaleInELSS_0EEEST_EEEEEENS4_6LayoutINS5_IJSB_SB_SB_EEENS5_IJNSA_ILi0EEESY_SY_EEEEENS5_IJNS4_10UnderscoreES11_S11_EEEEENS4_23SM90_TMA_LOAD_MULTICASTENS4_14ComposedLayoutINS4_7SwizzleILi3ELi4ELi3EEENS4_18smem_ptr_flag_bitsILi8EEENSW_INS5_IJNSA_ILi8EEESF_EEENS5_IJSF_SB_EEEEEEEvNS4_8identityENS4_13SM90_TMA_LOADES1E_vS1F_EENS_8epilogue10collective18CollectiveEpilogueINS1I_23Sm100TmaWarpSpecializedILi4ELi2ELi64ELb0ELb0EEEJSH_NS5_IJNSW_ISF_SB_EENSW_INSA_ILi64EEESB_EEEEESI_SJ_SI_SJ_NS1I_6fusion15FusionCallbacksIS1M_NS1R_17LinearCombinationISI_fSI_fLNS_15FloatRoundStyleE2EEESH_S1Q_JEEENS4_5SM1004TMEM4LOAD26SM100_TMEM_LOAD_32dp32b64xES1G_NS15_INS16_ILi2ELi4ELi3EEES19_NSW_INS5_IJS1A_S1O_EEENS5_IJS1O_SB_EEEEEEENS4_39AutoVectorizingCopyWithAssumedAlignmentILi128EEENS4_14SM90_TMA_STOREES25_S27_S27_EEEvvEEEEvNT_6ParamsE)
	.align		4
        /*000c*/ 	.word	index@(__assertfail)
	.align		4
        /*0010*/ 	.word	0x00000000
	.align		4
        /*0014*/ 	.word	0xfffffffe
	.align		4
        /*0018*/ 	.word	0x00000000
	.align		4
        /*001c*/ 	.word	0xfffffffd
	.align		4
        /*0020*/ 	.word	0x00000000
	.align		4
        /*0024*/ 	.word	0xfffffffc


//--------------------- .nv.constant4             --------------------------
	.section	.nv.constant4,"a",@progbits
	.align	8
	.align		8
.nv.constant4:
        /*0000*/ 	.dword	__assertfail
	.align		8
        /*0008*/ 	.dword	__unnamed_1
	.align		8
        /*0010*/ 	.dword	__unnamed_2
	.align		8
        /*0018*/ 	.dword	__unnamed_3
	.align		8
        /*0020*/ 	.dword	_ZN39_INTERNAL_9d117f2a_4_k_cu_3d04b669_73384cuda3std3__45__cpo5beginE
	.align		8
        /*0028*/ 	.dword	_ZN39_INTERNAL_9d117f2a_4_k_cu_3d04b669_73384cuda3std3__45__cpo3endE
	.align		8
        /*0030*/ 	.dword	_ZN39_INTERNAL_9d117f2a_4_k_cu_3d04b669_73384cuda3std3__45__cpo6cbeginE
	.align		8
        /*0038*/ 	.dword	_ZN39_INTERNAL_9d117f2a_4_k_cu_3d04b669_73384cuda3std3__45__cpo4cendE
	.align		8
        /*0040*/ 	.dword	_ZN39_INTERNAL_9d117f2a_4_k_cu_3d04b669_73384cuda3std3__441_GLOBAL__N__9d117f2a_4_k_cu_3d04b669_73386ignoreE
	.align		8
        /*0048*/ 	.dword	_ZN39_INTERNAL_9d117f2a_4_k_cu_3d04b669_73384cuda3std3__419piecewise_constructE
	.align		8
        /*0050*/ 	.dword	_ZN39_INTERNAL_9d117f2a_4_k_cu_3d04b669_73384cuda3std3__48in_placeE
	.align		8
        /*0058*/ 	.dword	_ZN39_INTERNAL_9d117f2a_4_k_cu_3d04b669_73384cuda3std6ranges3__45__cpo4swapE
	.align		8
        /*0060*/ 	.dword	_ZN39_INTERNAL_9d117f2a_4_k_cu_3d04b669_73384cuda3std6ranges3__45__cpo9iter_moveE
	.align		8
        /*0068*/ 	.dword	_ZN39_INTERNAL_9d117f2a_4_k_cu_3d04b669_73384cute7productE
	.align		8
        /*0070*/ 	.dword	_ZN39_INTERNAL_9d117f2a_4_k_cu_3d04b669_73384cute1_E
	.align		8
        /*0078*/ 	.dword	$str$25
	.align		8
        /*0080*/ 	.dword	$str$26
	.align		8
        /*0088*/ 	.dword	$str$27
	.align		8
        /*0090*/ 	.dword	$str$28


//--------------------- .text._ZN7cutlass13device_kernelINS_4gemm6kernel13GemmUniversalIN4cute5tupleIJiiiiEEENS1_10collective13CollectiveMmaINS1_35MainloopSm100TmaUmmaWarpSpecializedILi3ELi2ELi2ENS5_IJNS4_1CILi1EEENSA_ILi2EEESB_EEEEENS5_IJNSA_ILi128EEENSA_ILi256EEESF_EEENS_12float_e4m3_tENS5_IJlSB_lEEESI_SJ_NS4_8TiledMMAINS4_8MMA_AtomIJNS4_10MMA_TraitsINS4_19SM100_MMA_F8F6F4_SSEJSI_SI_fSF_SG_NS4_17integral_constantINS4_4UMMA5MajorELSQ_0EEESR_NSO_INSP_7ScaleInELSS_0EEEST_EEEEEENS4_6LayoutINS5_IJSB_SB_SB_EEENS5_IJNSA_ILi0EEESY_SY_EEEEENS5_IJNS4_10UnderscoreES11_S11_EEEEENS4_23SM90_TMA_LOAD_MULTICASTENS4_14ComposedLayoutINS4_7SwizzleILi3ELi4ELi3EEENS4_18smem_ptr_flag_bitsILi8EEENSW_INS5_IJNSA_ILi8EEESF_EEENS5_IJSF_SB_EEEEEEEvNS4_8identityENS4_13SM90_TMA_LOADES1E_vS1F_EENS_8epilogue10collective18CollectiveEpilogueINS1I_23Sm100TmaWarpSpecializedILi4ELi2ELi64ELb0ELb0EEEJSH_NS5_IJNSW_ISF_SB_EENSW_INSA_ILi64EEESB_EEEEESI_SJ_SI_SJ_NS1I_6fusion15FusionCallbacksIS1M_NS1R_17LinearCombinationISI_fSI_fLNS_15FloatRoundStyleE2EEESH_S1Q_JEEENS4_5SM1004TMEM4LOAD26SM100_TMEM_LOAD_32dp32b64xES1G_NS15_INS16_ILi2ELi4ELi3EEES19_NSW_INS5_IJS1A_S1O_EEENS5_IJS1O_SB_EEEEEEENS4_39AutoVectorizingCopyWithAssumedAlignmentILi128EEENS4_14SM90_TMA_STOREES25_S27_S27_EEEvvEEEEvNT_6ParamsE --------------------------
	.section	.text._ZN7cutlass13device_kernelINS_4gemm6kernel13GemmUniversalIN4cute5tupleIJiiiiEEENS1_10collective13CollectiveMmaINS1_35MainloopSm100TmaUmmaWarpSpecializedILi3ELi2ELi2ENS5_IJNS4_1CILi1EEENSA_ILi2EEESB_EEEEENS5_IJNSA_ILi128EEENSA_ILi256EEESF_EEENS_12float_e4m3_tENS5_IJlSB_lEEESI_SJ_NS4_8TiledMMAINS4_8MMA_AtomIJNS4_10MMA_TraitsINS4_19SM100_MMA_F8F6F4_SSEJSI_SI_fSF_SG_NS4_17integral_constantINS4_4UMMA5MajorELSQ_0EEESR_NSO_INSP_7ScaleInELSS_0EEEST_EEEEEENS4_6LayoutINS5_IJSB_SB_SB_EEENS5_IJNSA_ILi0EEESY_SY_EEEEENS5_IJNS4_10UnderscoreES11_S11_EEEEENS4_23SM90_TMA_LOAD_MULTICASTENS4_14ComposedLayoutINS4_7SwizzleILi3ELi4ELi3EEENS4_18smem_ptr_flag_bitsILi8EEENSW_INS5_IJNSA_ILi8EEESF_EEENS5_IJSF_SB_EEEEEEEvNS4_8identityENS4_13SM90_TMA_LOADES1E_vS1F_EENS_8epilogue10collective18CollectiveEpilogueINS1I_23Sm100TmaWarpSpecializedILi4ELi2ELi64ELb0ELb0EEEJSH_NS5_IJNSW_ISF_SB_EENSW_INSA_ILi64EEESB_EEEEESI_SJ_SI_SJ_NS1I_6fusion15FusionCallbacksIS1M_NS1R_17LinearCombinationISI_fSI_fLNS_15FloatRoundStyleE2EEESH_S1Q_JEEENS4_5SM1004TMEM4LOAD26SM100_TMEM_LOAD_32dp32b64xES1G_NS15_INS16_ILi2ELi4ELi3EEES19_NSW_INS5_IJS1A_S1O_EEENS5_IJS1O_SB_EEEEEEENS4_39AutoVectorizingCopyWithAssumedAlignmentILi128EEENS4_14SM90_TMA_STOREES25_S27_S27_EEEvvEEEEvNT_6ParamsE,"ax",@progbits
	.align	128
.text._ZN7cutlass13device_kernelINS_4gemm6kernel13GemmUniversalIN4cute5tupleIJiiiiEEENS1_10collective13CollectiveMmaINS1_35MainloopSm100TmaUmmaWarpSpecializedILi3ELi2ELi2ENS5_IJNS4_1CILi1EEENSA_ILi2EEESB_EEEEENS5_IJNSA_ILi128EEENSA_ILi256EEESF_EEENS_12float_e4m3_tENS5_IJlSB_lEEESI_SJ_NS4_8TiledMMAINS4_8MMA_AtomIJNS4_10MMA_TraitsINS4_19SM100_MMA_F8F6F4_SSEJSI_SI_fSF_SG_NS4_17integral_constantINS4_4UMMA5MajorELSQ_0EEESR_NSO_INSP_7ScaleInELSS_0EEEST_EEEEEENS4_6LayoutINS5_IJSB_SB_SB_EEENS5_IJNSA_ILi0EEESY_SY_EEEEENS5_IJNS4_10UnderscoreES11_S11_EEEEENS4_23SM90_TMA_LOAD_MULTICASTENS4_14ComposedLayoutINS4_7SwizzleILi3ELi4ELi3EEENS4_18smem_ptr_flag_bitsILi8EEENSW_INS5_IJNSA_ILi8EEESF_EEENS5_IJSF_SB_EEEEEEEvNS4_8identityENS4_13SM90_TMA_LOADES1E_vS1F_EENS_8epilogue10collective18CollectiveEpilogueINS1I_23Sm100TmaWarpSpecializedILi4ELi2ELi64ELb0ELb0EEEJSH_NS5_IJNSW_ISF_SB_EENSW_INSA_ILi64EEESB_EEEEESI_SJ_SI_SJ_NS1I_6fusion15FusionCallbacksIS1M_NS1R_17LinearCombinationISI_fSI_fLNS_15FloatRoundStyleE2EEESH_S1Q_JEEENS4_5SM1004TMEM4LOAD26SM100_TMEM_LOAD_32dp32b64xES1G_NS15_INS16_ILi2ELi4ELi3EEES19_NSW_INS5_IJS1A_S1O_EEENS5_IJS1O_SB_EEEEEEENS4_39AutoVectorizingCopyWithAssumedAlignmentILi128EEENS4_14SM90_TMA_STOREES25_S27_S27_EEEvvEEEEvNT_6ParamsE:
        .type           _ZN7cutlass13device_kernelINS_4gemm6kernel13GemmUniversalIN4cute5tupleIJiiiiEEENS1_10collective13CollectiveMmaINS1_35MainloopSm100TmaUmmaWarpSpecializedILi3ELi2ELi2ENS5_IJNS4_1CILi1EEENSA_ILi2EEESB_EEEEENS5_IJNSA_ILi128EEENSA_ILi256EEESF_EEENS_12float_e4m3_tENS5_IJlSB_lEEESI_SJ_NS4_8TiledMMAINS4_8MMA_AtomIJNS4_10MMA_TraitsINS4_19SM100_MMA_F8F6F4_SSEJSI_SI_fSF_SG_NS4_17integral_constantINS4_4UMMA5MajorELSQ_0EEESR_NSO_INSP_7ScaleInELSS_0EEEST_EEEEEENS4_6LayoutINS5_IJSB_SB_SB_EEENS5_IJNSA_ILi0EEESY_SY_EEEEENS5_IJNS4_10UnderscoreES11_S11_EEEEENS4_23SM90_TMA_LOAD_MULTICASTENS4_14ComposedLayoutINS4_7SwizzleILi3ELi4ELi3EEENS4_18smem_ptr_flag_bitsILi8EEENSW_INS5_IJNSA_ILi8EEESF_EEENS5_IJSF_SB_EEEEEEEvNS4_8identityENS4_13SM90_TMA_LOADES1E_vS1F_EENS_8epilogue10collective18CollectiveEpilogueINS1I_23Sm100TmaWarpSpecializedILi4ELi2ELi64ELb0ELb0EEEJSH_NS5_IJNSW_ISF_SB_EENSW_INSA_ILi64EEESB_EEEEESI_SJ_SI_SJ_NS1I_6fusion15FusionCallbacksIS1M_NS1R_17LinearCombinationISI_fSI_fLNS_15FloatRoundStyleE2EEESH_S1Q_JEEENS4_5SM1004TMEM4LOAD26SM100_TMEM_LOAD_32dp32b64xES1G_NS15_INS16_ILi2ELi4ELi3EEES19_NSW_INS5_IJS1A_S1O_EEENS5_IJS1O_SB_EEEEEEENS4_39AutoVectorizingCopyWithAssumedAlignmentILi128EEENS4_14SM90_TMA_STOREES25_S27_S27_EEEvvEEEEvNT_6ParamsE,@function
        .size           _ZN7cutlass13device_kernelINS_4gemm6kernel13GemmUniversalIN4cute5tupleIJiiiiEEENS1_10collective13CollectiveMmaINS1_35MainloopSm100TmaUmmaWarpSpecializedILi3ELi2ELi2ENS5_IJNS4_1CILi1EEENSA_ILi2EEESB_EEEEENS5_IJNSA_ILi128EEENSA_ILi256EEESF_EEENS_12float_e4m3_tENS5_IJlSB_lEEESI_SJ_NS4_8TiledMMAINS4_8MMA_AtomIJNS4_10MMA_TraitsINS4_19SM100_MMA_F8F6F4_SSEJSI_SI_fSF_SG_NS4_17integral_constantINS4_4UMMA5MajorELSQ_0EEESR_NSO_INSP_7ScaleInELSS_0EEEST_EEEEEENS4_6LayoutINS5_IJSB_SB_SB_EEENS5_IJNSA_ILi0EEESY_SY_EEEEENS5_IJNS4_10UnderscoreES11_S11_EEEEENS4_23SM90_TMA_LOAD_MULTICASTENS4_14ComposedLayoutINS4_7SwizzleILi3ELi4ELi3EEENS4_18smem_ptr_flag_bitsILi8EEENSW_INS5_IJNSA_ILi8EEESF_EEENS5_IJSF_SB_EEEEEEEvNS4_8identityENS4_13SM90_TMA_LOADES1E_vS1F_EENS_8epilogue10collective18CollectiveEpilogueINS1I_23Sm100TmaWarpSpecializedILi4ELi2ELi64ELb0ELb0EEEJSH_NS5_IJNSW_ISF_SB_EENSW_INSA_ILi64EEESB_EEEEESI_SJ_SI_SJ_NS1I_6fusion15FusionCallbacksIS1M_NS1R_17LinearCombinationISI_fSI_fLNS_15FloatRoundStyleE2EEESH_S1Q_JEEENS4_5SM1004TMEM4LOAD26SM100_TMEM_LOAD_32dp32b64xES1G_NS15_INS16_ILi2ELi4ELi3EEES19_NSW_INS5_IJS1A_S1O_EEENS5_IJS1O_SB_EEEEEEENS4_39AutoVectorizingCopyWithAssumedAlignmentILi128EEENS4_14SM90_TMA_STOREES25_S27_S27_EEEvvEEEEvNT_6ParamsE,(.L_x_171 - _ZN7cutlass13device_kernelINS_4gemm6kernel13GemmUniversalIN4cute5tupleIJiiiiEEENS1_10collective13CollectiveMmaINS1_35MainloopSm100TmaUmmaWarpSpecializedILi3ELi2ELi2ENS5_IJNS4_1CILi1EEENSA_ILi2EEESB_EEEEENS5_IJNSA_ILi128EEENSA_ILi256EEESF_EEENS_12float_e4m3_tENS5_IJlSB_lEEESI_SJ_NS4_8TiledMMAINS4_8MMA_AtomIJNS4_10MMA_TraitsINS4_19SM100_MMA_F8F6F4_SSEJSI_SI_fSF_SG_NS4_17integral_constantINS4_4UMMA5MajorELSQ_0EEESR_NSO_INSP_7ScaleInELSS_0EEEST_EEEEEENS4_6LayoutINS5_IJSB_SB_SB_EEENS5_IJNSA_ILi0EEESY_SY_EEEEENS5_IJNS4_10UnderscoreES11_S11_EEEEENS4_23SM90_TMA_LOAD_MULTICASTENS4_14ComposedLayoutINS4_7SwizzleILi3ELi4ELi3EEENS4_18smem_ptr_flag_bitsILi8EEENSW_INS5_IJNSA_ILi8EEESF_EEENS5_IJSF_SB_EEEEEEEvNS4_8identityENS4_13SM90_TMA_LOADES1E_vS1F_EENS_8epilogue10collective18CollectiveEpilogueINS1I_23Sm100TmaWarpSpecializedILi4ELi2ELi64ELb0ELb0EEEJSH_NS5_IJNSW_ISF_SB_EENSW_INSA_ILi64EEESB_EEEEESI_SJ_SI_SJ_NS1I_6fusion15FusionCallbacksIS1M_NS1R_17LinearCombinationISI_fSI_fLNS_15FloatRoundStyleE2EEESH_S1Q_JEEENS4_5SM1004TMEM4LOAD26SM100_TMEM_LOAD_32dp32b64xES1G_NS15_INS16_ILi2ELi4ELi3EEES19_NSW_INS5_IJS1A_S1O_EEENS5_IJS1O_SB_EEEEEEENS4_39AutoVectorizingCopyWithAssumedAlignmentILi128EEENS4_14SM90_TMA_STOREES25_S27_S27_EEEvvEEEEvNT_6ParamsE)
        .other          _ZN7cutlass13device_kernelINS_4gemm6kernel13GemmUniversalIN4cute5tupleIJiiiiEEENS1_10collective13CollectiveMmaINS1_35MainloopSm100TmaUmmaWarpSpecializedILi3ELi2ELi2ENS5_IJNS4_1CILi1EEENSA_ILi2EEESB_EEEEENS5_IJNSA_ILi128EEENSA_ILi256EEESF_EEENS_12float_e4m3_tENS5_IJlSB_lEEESI_SJ_NS4_8TiledMMAINS4_8MMA_AtomIJNS4_10MMA_TraitsINS4_19SM100_MMA_F8F6F4_SSEJSI_SI_fSF_SG_NS4_17integral_constantINS4_4UMMA5MajorELSQ_0EEESR_NSO_INSP_7ScaleInELSS_0EEEST_EEEEEENS4_6LayoutINS5_IJSB_SB_SB_EEENS5_IJNSA_ILi0EEESY_SY_EEEEENS5_IJNS4_10UnderscoreES11_S11_EEEEENS4_23SM90_TMA_LOAD_MULTICASTENS4_14ComposedLayoutINS4_7SwizzleILi3ELi4ELi3EEENS4_18smem_ptr_flag_bitsILi8EEENSW_INS5_IJNSA_ILi8EEESF_EEENS5_IJSF_SB_EEEEEEEvNS4_8identityENS4_13SM90_TMA_LOADES1E_vS1F_EENS_8epilogue10collective18CollectiveEpilogueINS1I_23Sm100TmaWarpSpecializedILi4ELi2ELi64ELb0ELb0EEEJSH_NS5_IJNSW_ISF_SB_EENSW_INSA_ILi64EEESB_EEEEESI_SJ_SI_SJ_NS1I_6fusion15FusionCallbacksIS1M_NS1R_17LinearCombinationISI_fSI_fLNS_15FloatRoundStyleE2EEESH_S1Q_JEEENS4_5SM1004TMEM4LOAD26SM100_TMEM_LOAD_32dp32b64xES1G_NS15_INS16_ILi2ELi4ELi3EEES19_NSW_INS5_IJS1A_S1O_EEENS5_IJS1O_SB_EEEEEEENS4_39AutoVectorizingCopyWithAssumedAlignmentILi128EEENS4_14SM90_TMA_STOREES25_S27_S27_EEEvvEEEEvNT_6ParamsE,@"STO_CUDA_ENTRY STV_DEFAULT"
_ZN7cutlass13device_kernelINS_4gemm6kernel13GemmUniversalIN4cute5tupleIJiiiiEEENS1_10collective13CollectiveMmaINS1_35MainloopSm100TmaUmmaWarpSpecializedILi3ELi2ELi2ENS5_IJNS4_1CILi1EEENSA_ILi2EEESB_EEEEENS5_IJNSA_ILi128EEENSA_ILi256EEESF_EEENS_12float_e4m3_tENS5_IJlSB_lEEESI_SJ_NS4_8TiledMMAINS4_8MMA_AtomIJNS4_10MMA_TraitsINS4_19SM100_MMA_F8F6F4_SSEJSI_SI_fSF_SG_NS4_17integral_constantINS4_4UMMA5MajorELSQ_0EEESR_NSO_INSP_7ScaleInELSS_0EEEST_EEEEEENS4_6LayoutINS5_IJSB_SB_SB_EEENS5_IJNSA_ILi0EEESY_SY_EEEEENS5_IJNS4_10UnderscoreES11_S11_EEEEENS4_23SM90_TMA_LOAD_MULTICASTENS4_14ComposedLayoutINS4_7SwizzleILi3ELi4ELi3EEENS4_18smem_ptr_flag_bitsILi8EEENSW_INS5_IJNSA_ILi8EEESF_EEENS5_IJSF_SB_EEEEEEEvNS4_8identityENS4_13SM90_TMA_LOADES1E_vS1F_EENS_8epilogue10collective18CollectiveEpilogueINS1I_23Sm100TmaWarpSpecializedILi4ELi2ELi64ELb0ELb0EEEJSH_NS5_IJNSW_ISF_SB_EENSW_INSA_ILi64EEESB_EEEEESI_SJ_SI_SJ_NS1I_6fusion15FusionCallbacksIS1M_NS1R_17LinearCombinationISI_fSI_fLNS_15FloatRoundStyleE2EEESH_S1Q_JEEENS4_5SM1004TMEM4LOAD26SM100_TMEM_LOAD_32dp32b64xES1G_NS15_INS16_ILi2ELi4ELi3EEES19_NSW_INS5_IJS1A_S1O_EEENS5_IJS1O_SB_EEEEEEENS4_39AutoVectorizingCopyWithAssumedAlignmentILi128EEENS4_14SM90_TMA_STOREES25_S27_S27_EEEvvEEEEvNT_6ParamsE:
[----:B------:R-:W1:Y:S01]  /*0000*/  LDC R1, c[0x0][0x37c] ;  /* 0x0000df00ff017b82 */ /* 0x000e620000000800 */
[----:B------:R-:W2:Y:S01]  /*0010*/  S2R R170, SR_TID.X ;  /* 0x0000000000aa7919 */ /* 0x000ea20000002100 */
[----:B------:R-:W3:Y:S01]  /*0020*/  LDCU.64 UR8, c[0x0][0x890] ;  /* 0x00011200ff0877ac */ /* 0x000ee20008000a00 */
[----:B------:R-:W-:Y:S02]  /*0030*/  PRMT R158, RZ, 0x7610, R158 ;  /* 0x00007610ff9e7816 */ /* 0x000fe4000000009e */
[----:B------:R-:W-:Y:S01]  /*0040*/  ELECT P3, URZ, PT ;  /* 0x0000000000ff782f */ /* 0x000fe20003860000 */
[----:B---3--:R-:W-:-:S04]  /*0050*/  UISETP.NE.U32.AND UP0, UPT, UR8, URZ, UPT ;  /* 0x000000ff0800728c */ /* 0x008fc8000bf05070 */
[----:B------:R-:W-:Y:S01]  /*0060*/  UISETP.NE.AND.EX UP0, UPT, UR9, URZ, UPT, UP0 ;  /* 0x000000ff0900728c */ /* 0x000fe2000bf05300 */
[----:B--2---:R-:W-:-:S05]  /*0070*/  SHF.R.U32.HI R159, RZ, 0x5, R170 ;  /* 0x00000005ff9f7819 */ /* 0x004fca00000116aa */
[----:B------:R-:W2:Y:S02]  /*0080*/  SHFL.IDX PT, R0, R159, RZ, 0x1f ;  /* 0x00001fff9f007589 */ /* 0x000ea400000e0000 */
[----:B--2---:R-:W-:Y:S01]  /*0090*/  R2UR UR17, R0 ;  /* 0x00000000001172ca */ /* 0x004fe200000e0000 */
[----:B-1----:R-:W-:-:S14]  /*00a0*/  BRA.U UP0, `(.L_x_0) ;  /* 0x0000000100307547 */ /* 0x002fdc000b800000 */
[----:B------:R-:W1:Y:S02]  /*00b0*/  LDCU.64 UR4, c[0x0][0x888] ;  /* 0x00011100ff0477ac */ /* 0x000e640008000a00 */
[----:B-1----:R-:W-:-:S04]  /*00c0*/  UISETP.NE.U32.AND UP0, UPT, UR4, URZ, UPT ;  /* 0x000000ff0400728c */ /* 0x002fc8000bf05070 */
[----:B------:R-:W-:-:S09]  /*00d0*/  UISETP.NE.AND.EX UP0, UPT, UR5, URZ, UPT, UP0 ;  /* 0x000000ff0500728c */ /* 0x000fd2000bf05300 */
[----:B------:R-:W-:Y:S05]  /*00e0*/  BRA.U !UP0, `(.L_x_1) ;  /* 0x0000000108147547 */ /* 0x000fea000b800000 */
[----:B------:R-:W1:Y:S01]  /*00f0*/  LDC.64 R2, c[0x0][0x888] ;  /* 0x00022200ff027b82 */ /* 0x000e620000000a00 */
[----:B------:R-:W1:Y:S02]  /*0100*/  LDCU.64 UR4, c[0x0][0x358] ;  /* 0x00006b00ff0477ac */ /* 0x000e640008000a00 */
[----:B-1----:R1:W5:Y:S01]  /*0110*/  LDG.E R73, desc[UR4][R2.64] ;  /* 0x0000000402497981 */ /* 0x002362000c1e1900 */
[----:B------:R-:W-:Y:S01]  /*0120*/  HFMA2 R158, -RZ, RZ, 0, 5.9604644775390625e-08 ;  /* 0x00000001ff9e7431 */ /* 0x000fe200000001ff */
[----:B------:R-:W-:Y:S05]  /*0130*/  BRA `(.L_x_0) ;  /* 0x00000000000c7947 */ /* 0x000fea0003800000 */
.L_x_1:
[----:B------:R-:W1:Y:S01]  /*0140*/  LDCU UR4, c[0x0][0x880] ;  /* 0x00011000ff0477ac */ /* 0x000e620008000800 */
[----:B------:R-:W-:Y:S01]  /*0150*/  HFMA2 R158, -RZ, RZ, 0, 5.9604644775390625e-08 ;  /* 0x00000001ff9e7431 */ /* 0x000fe200000001ff */
[----:B-1----:R-:W-:-:S07]  /*0160*/  MOV R73, UR4 ;  /* 0x0000000400497c02 */ /* 0x002fce0008000f00 */
.L_x_0:
[----:B------:R-:W2:Y:S02]  /*0170*/  LDCU.64 UR4, c[0x0][0x8b0] ;  /* 0x00011600ff0477ac */ /* 0x000ea40008000a00 */
[----:B--2---:R-:W-:-:S04]  /*0180*/  UISETP.NE.U32.AND UP0, UPT, UR4, URZ, UPT ;  /* 0x000000ff0400728c */ /* 0x004fc8000bf05070 */
[----:B------:R-:W-:-:S09]  /*0190*/  UISETP.NE.AND.EX UP0, UPT, UR5, URZ, UPT, UP0 ;  /* 0x000000ff0500728c */ /* 0x000fd2000bf05300 */
[----:B------:R-:W-:Y:S05]  /*01a0*/  BRA.U UP0, `(.L_x_2) ;  /* 0x0000000100287547 */ /* 0x000fea000b800000 */
[----:B------:R-:W2:Y:S02]  /*01b0*/  LDCU.64 UR4, c[0x0][0x8a8] ;  /* 0x00011500ff0477ac */ /* 0x000ea40008000a00 */
[----:B--2---:R-:W-:-:S04]  /*01c0*/  UISETP.NE.U32.AND UP0, UPT, UR4, URZ, UPT ;  /* 0x000000ff0400728c */ /* 0x004fc8000bf05070 */
[----:B------:R-:W-:-:S09]  /*01d0*/  UISETP.NE.AND.EX UP0, UPT, UR5, URZ, UPT, UP0 ;  /* 0x000000ff0500728c */ /* 0x000fd2000bf05300 */
[----:B------:R-:W-:Y:S05]  /*01e0*/  BRA.U !UP0, `(.L_x_3) ;  /* 0x0000000108107547 */ /* 0x000fea000b800000 */
[----:B------:R-:W2:Y:S01]  /*01f0*/  LDC.64 R70, c[0x0][0x8a8] ;  /* 0x00022a00ff467b82 */ /* 0x000ea20000000a00 */
[----:B------:R-:W2:Y:S02]  /*0200*/  LDCU.64 UR4, c[0x0][0x358] ;  /* 0x00006b00ff0477ac */ /* 0x000ea40008000a00 */
[----:B--2---:R2:W5:Y:S01]  /*0210*/  LDG.E R70, desc[UR4][R70.64] ;  /* 0x0000000446467981 */ /* 0x004562000c1e1900 */
[----:B------:R-:W-:Y:S05]  /*0220*/  BRA `(.L_x_2) ;  /* 0x0000000000087947 */ /* 0x000fea0003800000 */
.L_x_3:
[----:B------:R-:W2:Y:S02]  /*0230*/  LDCU UR4, c[0x0][0x8a0] ;  /* 0x00011400ff0477ac */ /* 0x000ea40008000800 */
[----:B--2---:R-:W-:Y:S02]  /*0240*/  MOV R70, UR4 ;  /* 0x0000000400467c02 */ /* 0x004fe40008000f00 */
.L_x_2:
[----:B------:R-:W-:Y:S01]  /*0250*/  IMAD.U32 R0, RZ, RZ, UR17 ;  /* 0x00000011ff007e24 */ /* 0x000fe2000f8e00ff */
[----:B------:R-:W-:Y:S04]  /*0260*/  BSSY.RECONVERGENT B0, `(.L_x_4) ;  /* 0x000000c000007945 */ /* 0x000fe80003800200 */
[C---:B------:R-:W-:Y:S02]  /*0270*/  ISETP.NE.OR P1, PT, R0.reuse, 0x1, !P3 ;  /* 0x000000010000780c */ /* 0x040fe40005f25670 */
[----:B------:R-:W-:-:S11]  /*0280*/  ISETP.NE.OR P0, PT, R0, 0x3, !P3 ;  /* 0x000000030000780c */ /* 0x000fd60005f05670 */
[----:B------:R-:W-:Y:S05]  /*0290*/  @P1 BRA `(.L_x_5) ;  /* 0x0000000000201947 */ /* 0x000fea0003800000 */
[----:B------:R-:W3:Y:S02]  /*02a0*/  LDCU.64 UR4, c[0x0][0x348] ;  /* 0x00006900ff0477ac */ /* 0x000ee40008000a00 */
[----:B---3--:R-:W-:Y:S02]  /*02b0*/  UIADD3 UR6, UP1, UPT, UR4, 0x80, URZ ;  /* 0x0000008004067890 */ /* 0x008fe4000ff3e0ff */
[----:B------:R-:W-:Y:S02]  /*02c0*/  UIADD3 UR4, UP0, UPT, UR4, 0x180, URZ ;  /* 0x0000018004047890 */ /* 0x000fe4000ff1e0ff */
[----:B------:R-:W-:Y:S02]  /*02d0*/  UIADD3.X UR7, UPT, UPT, URZ, UR5, URZ, UP1, !UPT ;  /* 0x00000005ff077290 */ /* 0x000fe40008ffe4ff */
[----:B------:R-:W-:-:S07]  /*02e0*/  UIADD3.X UR5, UPT, UPT, URZ, UR5, URZ, UP0, !UPT ;  /* 0x00000005ff057290 */ /* 0x000fce00087fe4ff */
[----:B------:R3:W-:Y:S02]  /*02f0*/  UTMACCTL.PF [UR6] ;  /* 0x00000000060079b9 */ /* 0x0007e40008040000 */
[----:B------:R3:W-:Y:S02]  /*0300*/  UTMACCTL.PF [UR4] ;  /* 0x00000000040079b9 */ /* 0x0007e40008040000 */
[----:B---3--:R-:W-:Y:S01]  /*0310*/  NOP ;  /* 0x0000000000007918 */ /* 0x008fe20000000000 */
.L_x_5:
[----:B------:R-:W-:Y:S05]  /*0320*/  BSYNC.RECONVERGENT B0 ;  /* 0x0000000000007941 */ /* 0x000fea0003800200 */
.L_x_4:
[----:B------:R-:W-:Y:S04]  /*0330*/  BSSY.RECONVERGENT B0, `(.L_x_6) ;  /* 0x000000a000007945 */ /* 0x000fe80003800200 */
        /* <DEDUP_REMOVED lines=9> */
.L_x_7:
[----:B------:R-:W-:Y:S05]  /*03d0*/  BSYNC.RECONVERGENT B0 ;  /* 0x0000000000007941 */ /* 0x000fea0003800200 */
.L_x_6:
[----:B------:R-:W3:Y:S01]  /*03e0*/  LDCU.64 UR4, c[0x0][0x888] ;  /* 0x00011100ff0477ac */ /* 0x000ee20008000a00 */
[----:B------:R-:W-:Y:S02]  /*03f0*/  UISETP.EQ.U32.AND UP1, UPT, UR8, URZ, UPT ;  /* 0x000000ff0800728c */ /* 0x000fe4000bf22070 */
[----:B------:R-:W-:Y:S02]  /*0400*/  UPLOP3.LUT UP3, UPT, UPT, UPT, UPT, 0x80, 0x8 ;  /* 0x000000000008789c */ /* 0x000fe40003f6f070 */
[----:B---3--:R-:W-:-:S04]  /*0410*/  UISETP.NE.U32.AND UP0, UPT, UR4, URZ, UPT ;  /* 0x000000ff0400728c */ /* 0x008fc8000bf05070 */
[----:B------:R-:W-:-:S04]  /*0420*/  UISETP.NE.AND.EX UP0, UPT, UR5, URZ, UPT, UP0 ;  /* 0x000000ff0500728c */ /* 0x000fc8000bf05300 */
[----:B------:R-:W-:-:S04]  /*0430*/  UISETP.EQ.OR.EX UP2, UPT, UR9, URZ, !UP0, UP1 ;  /* 0x000000ff0900728c */ /* 0x000fc8000c742710 */
[----:B------:R-:W-:-:S06]  /*0440*/  UP2UR UR4, UPR, URZ, 0x4 ;  /* 0x00000004ff047883 */ /* 0x000fcc0008000000 */
[----:B------:R-:W-:Y:S01]  /*0450*/  MOV R161, UR4 ;  /* 0x0000000400a17c02 */ /* 0x000fe20008000f00 */
[----:B------:R-:W-:Y:S06]  /*0460*/  BRA.U !UP2, `(.L_x_8) ;  /* 0x000000010a207547 */ /* 0x000fec000b800000 */
[----:B------:R-:W-:Y:S01]  /*0470*/  UISETP.NE.U32.AND UP1, UPT, UR8, URZ, UPT ;  /* 0x000000ff0800728c */ /* 0x000fe2000bf25070 */
[----:B-----5:R-:W-:Y:S01]  /*0480*/  FSETP.NEU.AND P0, PT, R73, RZ, PT ;  /* 0x000000ff4900720b */ /* 0x020fe20003f0d000 */
[----:B------:R-:W-:Y:S02]  /*0490*/  USEL UR4, URZ, 0xffffffff, UP0 ;  /* 0xffffffffff047887 */ /* 0x000fe40008000000 */
[----:B------:R-:W-:-:S10]  /*04a0*/  UISETP.NE.AND.EX UP1, UPT, UR9, URZ, UPT, UP1 ;  /* 0x000000ff0900728c */ /* 0x000fd4000bf25310 */
[----:B------:R-:W-:Y:S01]  /*04b0*/  VOTEU.ANY UP0, P0 ;  /* 0x0000000000ff7886 */ /* 0x000fe20000000100 */
[----:B------:R-:W-:-:S04]  /*04c0*/  @!UP1 USEL UR4, URZ, 0xffffffff, UP0 ;  /* 0xffffffffff049887 */ /* 0x000fc80008000000 */
[----:B------:R-:W-:-:S04]  /*04d0*/  ULOP3.LUT UR4, UR4, 0x1, URZ, 0xc0, !UPT ;  /* 0x0000000104047892 */ /* 0x000fc8000f8ec0ff */
[----:B------:R-:W-:-:S11]  /*04e0*/  UISETP.NE.U32.AND UP3, UPT, UR4, 0x1, UPT ;  /* 0x000000010400788c */ /* 0x000fd6000bf65070 */
.L_x_8:
[----:B-1----:R-:W1:Y:S01]  /*04f0*/  SHFL.IDX PT, R2, R159, RZ, 0x1f ;  /* 0x00001fff9f027589 */ /* 0x002e6200000e0000 */
[----:B------:R-:W-:-:S04]  /*0500*/  UISETP.NE.AND UP0, UPT, UR17, 0x2, UPT ;  /* 0x000000021100788c */ /* 0x000fc8000bf05270 */
[----:B------:R-:W-:Y:S01]  /*0510*/  USEL UR48, URZ, 0x1, UP0 ;  /* 0x00000001ff307887 */ /* 0x000fe20008000000 */
[----:B-1----:R-:W-:-:S13]  /*0520*/  ISETP.NE.AND P0, PT, R2, RZ, PT ;  /* 0x000000ff0200720c */ /* 0x002fda0003f05270 */
[----:B------:R-:W-:Y:S05]  /*0530*/  @P0 BRA `(.L_x_9) ;  /* 0x0000000000500947 */ /* 0x000fea0003800000 */
[----:B------:R-:W1:Y:S01]  /*0540*/  S2UR UR4, SR_CgaCtaId ;  /* 0x00000000000479c3 */ /* 0x000e620000008800 */
[----:B------:R-:W-:Y:S01]  /*0550*/  UMOV UR5, 0x400 ;  /* 0x0000040000057882 */ /* 0x000fe20000000000 */
[----:B------:R-:W-:Y:S01]  /*0560*/  UMOV UR8, 0x1 ;  /* 0x0000000100087882 */ /* 0x000fe20000000000 */
[----:B------:R-:W-:Y:S01]  /*0570*/  UMOV UR6, 0x2 ;  /* 0x0000000200067882 */ /* 0x000fe20000000000 */
[----:B------:R-:W-:-:S04]  /*0580*/  UIADD3 UR8, UPT, UPT, -UR8, 0x100000, URZ ;  /* 0x0010000008087890 */ /* 0x000fc8000fffe1ff */
[----:B------:R-:W-:Y:S02]  /*0590*/  USHF.L.U32 UR9, UR8, 0xb, URZ ;  /* 0x0000000b08097899 */ /* 0x000fe400080006ff */
[----:B------:R-:W-:Y:S02]  /*05a0*/  USHF.L.U32 UR8, UR8, 0x1, URZ ;  /* 0x0000000108087899 */ /* 0x000fe400080006ff */
[----:B------:R-:W-:-:S04]  /*05b0*/  UIADD3 UR6, UPT, UPT, -UR6, 0x100000, URZ ;  /* 0x0010000006067890 */ /* 0x000fc8000fffe1ff */
[----:B------:R-:W-:Y:S02]  /*05c0*/  USHF.L.U32 UR7, UR6, 0xb, URZ ;  /* 0x0000000b06077899 */ /* 0x000fe400080006ff */
[----:B------:R-:W-:Y:S01]  /*05d0*/  USHF.L.U32 UR6, UR6, 0x1, URZ ;  /* 0x0000000106067899 */ /* 0x000fe200080006ff */
[----:B------:R-:W-:Y:S01]  /*05e0*/  ELECT P0, URZ, PT ;  /* 0x0000000000ff782f */ /* 0x000fe20003800000 */
[----:B-1----:R-:W-:Y:S01]  /*05f0*/  ULEA UR4, UR4, UR5, 0x18 ;  /* 0x0000000504047291 */ /* 0x002fe2000f8ec0ff */
[----:B------:R-:W1:Y:S11]  /*0600*/  FENCE.VIEW.ASYNC.S ;  /* 0x00000000000073c6 */ /* 0x000e760000000000 */
[----:B-1----:R1:W3:Y:S01]  /*0610*/  SYNCS.EXCH.64 URZ, [UR4], UR8 ;  /* 0x0000000804ff75b2 */ /* 0x0022e20008000100 */
[----:B------:R1:W4:Y:S01]  /*0620*/  SYNCS.EXCH.64 URZ, [UR4+0x18], UR6 ;  /* 0x0000180604ff75b2 */ /* 0x0003220008000100 */
[----:B------:R1:W1:Y:S01]  /*0630*/  SYNCS.EXCH.64 URZ, [UR4+0x8], UR8 ;  /* 0x0000080804ff75b2 */ /* 0x0002620008000100 */
[----:B------:R1:W1:Y:S01]  /*0640*/  SYNCS.EXCH.64 URZ, [UR4+0x20], UR6 ;  /* 0x0000200604ff75b2 */ /* 0x0002620008000100 */
[----:B------:R1:W1:Y:S01]  /*0650*/  SYNCS.EXCH.64 URZ, [UR4+0x10], UR8 ;  /* 0x0000100804ff75b2 */ /* 0x0002620008000100 */
[----:B------:R1:W1:Y:S01]  /*0660*/  SYNCS.EXCH.64 URZ, [UR4+0x28], UR6 ;  /* 0x0000280604ff75b2 */ /* 0x0002620008000100 */
[----:B------:R-:W-:Y:S01]  /*0670*/  NOP ;  /* 0x0000000000007918 */ /* 0x000fe20000000000 */
.L_x_9:
[----:B------:R-:W2:Y:S01]  /*0680*/  SHFL.IDX PT, R2, R159, RZ, 0x1f ;  /* 0x00001fff9f027589 */ /* 0x000ea200000e0000 */
[----:B------:R-:W-:Y:S01]  /*0690*/  NOP ;  /* 0x0000000000007918 */ /* 0x000fe20000000000 */
[----:B--2---:R-:W-:-:S13]  /*06a0*/  ISETP.NE.AND P0, PT, R2, 0x1, PT ;  /* 0x000000010200780c */ /* 0x004fda0003f05270 */
[----:B------:R-:W-:Y:S05]  /*06b0*/  @P0 BRA `(.L_x_10) ;  /* 0x0000000000580947 */ /* 0x000fea0003800000 */
[----:B-1----:R-:W1:Y:S01]  /*06c0*/  S2UR UR4, SR_CgaCtaId ;  /* 0x00000000000479c3 */ /* 0x002e620000008800 */
        /* <DEDUP_REMOVED lines=12> */
[----:B-1----:R2:W1:Y:S01]  /*0790*/  SYNCS.EXCH.64 URZ, [UR4+0x30], UR8 ;  /* 0x0000300804ff75b2 */ /* 0x0024620008000100 */
[----:B------:R2:W1:Y:S01]  /*07a0*/  SYNCS.EXCH.64 URZ, [UR4+0x50], UR6 ;  /* 0x0000500604ff75b2 */ /* 0x0004620008000100 */
[----:B------:R2:W1:Y:S01]  /*07b0*/  SYNCS.EXCH.64 URZ, [UR4+0x38], UR8 ;  /* 0x0000380804ff75b2 */ /* 0x0004620008000100 */
[----:B------:R2:W1:Y:S01]  /*07c0*/  SYNCS.EXCH.64 URZ, [UR4+0x58], UR6 ;  /* 0x0000580604ff75b2 */ /* 0x0004620008000100 */
[----:B------:R2:W1:Y:S01]  /*07d0*/  SYNCS.EXCH.64 URZ, [UR4+0x40], UR8 ;  /* 0x0000400804ff75b2 */ /* 0x0004620008000100 */
[----:B------:R2:W1:Y:S01]  /*07e0*/  SYNCS.EXCH.64 URZ, [UR4+0x60], UR6 ;  /* 0x0000600604ff75b2 */ /* 0x0004620008000100 */
[----:B------:R2:W1:Y:S01]  /*07f0*/  SYNCS.EXCH.64 URZ, [UR4+0x48], UR8 ;  /* 0x0000480804ff75b2 */ /* 0x0004620008000100 */
[----:B------:R2:W1:Y:S02]  /*0800*/  SYNCS.EXCH.64 URZ, [UR4+0x68], UR6 ;  /* 0x0000680604ff75b2 */ /* 0x0004640008000100 */
[----:B--2---:R-:W-:Y:S01]  /*0810*/  NOP ;  /* 0x0000000000007918 */ /* 0x004fe20000000000 */
.L_x_10:
[----:B------:R-:W2:Y:S01]  /*0820*/  SHFL.IDX PT, R2, R159, RZ, 0x1f ;  /* 0x00001fff9f027589 */ /* 0x000ea200000e0000 */
[----:B------:R-:W-:Y:S01]  /*0830*/  NOP ;  /* 0x0000000000007918 */ /* 0x000fe20000000000 */
[----:B--2---:R-:W-:-:S13]  /*0840*/  ISETP.NE.AND P0, PT, R2, 0x3, PT ;  /* 0x000000030200780c */ /* 0x004fda0003f05270 */
[----:B------:R-:W-:Y:S05]  /*0850*/  @P0 BRA `(.L_x_11) ;  /* 0x0000000000300947 */ /* 0x000fea0003800000 */
[----:B-1----:R-:W1:Y:S01]  /*0860*/  S2UR UR6, SR_CgaCtaId ;  /* 0x00000000000679c3 */ /* 0x002e620000008800 */
[----:B------:R-:W-:Y:S01]  /*0870*/  UMOV UR4, 0x400 ;  /* 0x0000040000047882 */ /* 0x000fe20000000000 */
[----:B------:R-:W-:Y:S01]  /*0880*/  UMOV UR5, 0x20 ;  /* 0x0000002000057882 */ /* 0x000fe20000000000 */
[----:B------:R-:W-:Y:S01]  /*0890*/  ELECT P0, URZ, PT ;  /* 0x0000000000ff782f */ /* 0x000fe20003800000 */
[----:B-1----:R-:W-:Y:S02]  /*08a0*/  ULEA UR6, UR6, UR4, 0x18 ;  /* 0x0000000406067291 */ /* 0x002fe4000f8ec0ff */
[----:B------:R-:W-:-:S04]  /*08b0*/  UIADD3 UR4, UPT, UPT, -UR5, 0x100000, URZ ;  /* 0x0010000005047890 */ /* 0x000fc8000fffe1ff */
[----:B------:R-:W-:Y:S02]  /*08c0*/  USHF.L.U32 UR5, UR4, 0xb, URZ ;  /* 0x0000000b04057899 */ /* 0x000fe400080006ff */
[----:B------:R-:W-:Y:S01]  /*08d0*/  USHF.L.U32 UR4, UR4, 0x1, URZ ;  /* 0x0000000104047899 */ /* 0x000fe200080006ff */
[----:B------:R-:W1:Y:S11]  /*08e0*/  FENCE.VIEW.ASYNC.S ;  /* 0x00000000000073c6 */ /* 0x000e760000000000 */
[----:B-1----:R2:W1:Y:S01]  /*08f0*/  SYNCS.EXCH.64 URZ, [UR6+0x70], UR4 ;  /* 0x0000700406ff75b2 */ /* 0x0024620008000100 */
[----:B------:R2:W1:Y:S02]  /*0900*/  SYNCS.EXCH.64 URZ, [UR6+0x78], UR4 ;  /* 0x0000780406ff75b2 */ /* 0x0004640008000100 */
[----:B--2---:R-:W-:Y:S01]  /*0910*/  NOP ;  /* 0x0000000000007918 */ /* 0x004fe20000000000 */
.L_x_11:
[----:B------:R-:W2:Y:S01]  /*0920*/  SHFL.IDX PT, R2, R159, RZ, 0x1f ;  /* 0x00001fff9f027589 */ /* 0x000ea200000e0000 */
[----:B------:R-:W-:Y:S01]  /*0930*/  NOP ;  /* 0x0000000000007918 */ /* 0x000fe20000000000 */
[----:B--2---:R-:W-:-:S13]  /*0940*/  ISETP.NE.AND P0, PT, R2, 0x4, PT ;  /* 0x000000040200780c */ /* 0x004fda0003f05270 */
[----:B------:R-:W-:Y:S05]  /*0950*/  @P0 BRA `(.L_x_12) ;  /* 0x00000000004c0947 */ /* 0x000fea0003800000 */
[----:B-1----:R-:W1:Y:S01]  /*0960*/  S2UR UR6, SR_CgaCtaId ;  /* 0x00000000000679c3 */ /* 0x002e620000008800 */
[----:B------:R-:W-:Y:S01]  /*0970*/  UMOV UR4, 0x1e0 ;  /* 0x000001e000047882 */ /* 0x000fe20000000000 */
[----:B------:R-:W-:Y:S01]  /*0980*/  UMOV UR5, 0x400 ;  /* 0x0000040000057882 */ /* 0x000fe20000000000 */
[----:B------:R-:W-:Y:S01]  /*0990*/  USEL UR4, UR4, 0x1a0, UP3 ;  /* 0x000001a004047887 */ /* 0x000fe20009800000 */
[----:B------:R-:W-:Y:S01]  /*09a0*/  UMOV UR8, 0x1 ;  /* 0x0000000100087882 */ /* 0x000fe20000000000 */
[----:B------:R-:W-:Y:S01]  /*09b0*/  ELECT P0, URZ, PT ;  /* 0x0000000000ff782f */ /* 0x000fe20003800000 */
[----:B------:R-:W-:-:S04]  /*09c0*/  UIADD3 UR8, UPT, UPT, -UR8, 0x100000, URZ ;  /* 0x0010000008087890 */ /* 0x000fc8000fffe1ff */
[----:B------:R-:W-:Y:S02]  /*09d0*/  USHF.L.U32 UR9, UR8, 0xb, URZ ;  /* 0x0000000b08097899 */ /* 0x000fe400080006ff */
[----:B------:R-:W-:Y:S02]  /*09e0*/  USHF.L.U32 UR8, UR8, 0x1, URZ ;  /* 0x0000000108087899 */ /* 0x000fe400080006ff */
[----:B-1----:R-:W-:Y:S02]  /*09f0*/  ULEA UR6, UR6, UR5, 0x18 ;  /* 0x0000000506067291 */ /* 0x002fe4000f8ec0ff */
[----:B------:R-:W-:-:S04]  /*0a00*/  UIADD3 UR4, UPT, UPT, -UR4, 0x100000, URZ ;  /* 0x0010000004047890 */ /* 0x000fc8000fffe1ff */
[----:B------:R-:W-:Y:S02]  /*0a10*/  USHF.L.U32 UR5, UR4, 0xb, URZ ;  /* 0x0000000b04057899 */ /* 0x000fe400080006ff */
[----:B------:R-:W-:Y:S01]  /*0a20*/  USHF.L.U32 UR4, UR4, 0x1, URZ ;  /* 0x0000000104047899 */ /* 0x000fe200080006ff */
[----:B------:R-:W1:Y:S03]  /*0a30*/  FENCE.VIEW.ASYNC.S ;  /* 0x00000000000073c6 */ /* 0x000e660000000000 */
[----:B-1----:R2:W1:Y:S08]  /*0a40*/  SYNCS.EXCH.64 URZ, [UR6+0x80], UR8 ;  /* 0x0000800806ff75b2 */ /* 0x0024700008000100 */
[----:B------:R2:W1:Y:S01]  /*0a50*/  SYNCS.EXCH.64 URZ, [UR6+0x90], UR4 ;  /* 0x0000900406ff75b2 */ /* 0x0004620008000100 */
[----:B------:R2:W1:Y:S01]  /*0a60*/  SYNCS.EXCH.64 URZ, [UR6+0x88], UR8 ;  /* 0x0000880806ff75b2 */ /* 0x0004620008000100 */
[----:B------:R2:W1:Y:S02]  /*0a70*/  SYNCS.EXCH.64 URZ, [UR6+0x98], UR4 ;  /* 0x0000980406ff75b2 */ /* 0x0004640008000100 */
[----:B--2---:R-:W-:Y:S01]  /*0a80*/  NOP ;  /* 0x0000000000007918 */ /* 0x004fe20000000000 */
.L_x_12:
        /* <DEDUP_REMOVED lines=20> */
[----:B------:R2:W1:Y:S02]  /*0bd0*/  SYNCS.EXCH.64 URZ, [UR4+0xb8], UR6 ;  /* 0x0000b80604ff75b2 */ /* 0x0004640008000100 */
[----:B--2---:R-:W-:Y:S01]  /*0be0*/  NOP ;  /* 0x0000000000007918 */ /* 0x004fe20000000000 */
.L_x_13:
[----:B------:R-:W2:Y:S01]  /*0bf0*/  SHFL.IDX PT, R2, R159, RZ, 0x1f ;  /* 0x00001fff9f027589 */ /* 0x000ea200000e0000 */
[----:B------:R-:W-:Y:S01]  /*0c00*/  NOP ;  /* 0x0000000000007918 */ /* 0x000fe20000000000 */
[----:B--2---:R-:W-:-:S13]  /*0c10*/  ISETP.NE.AND P0, PT, R2, 0x3, PT ;  /* 0x000000030200780c */ /* 0x004fda0003f05270 */
[----:B------:R-:W-:Y:S05]  /*0c20*/  @P0 BRA `(.L_x_14) ;  /* 0x0000000000380947 */ /* 0x000fea0003800000 */
[----:B------:R-:W2:Y:S01]  /*0c30*/  S2UR UR5, SR_CgaCtaId ;  /* 0x00000000000579c3 */ /* 0x000ea20000008800 */
[----:B-1----:R-:W-:Y:S01]  /*0c40*/  UMOV UR4, 0x400 ;  /* 0x0000040000047882 */ /* 0x002fe20000000000 */
[----:B------:R-:W-:Y:S01]  /*0c50*/  UMOV UR6, 0x20 ;  /* 0x0000002000067882 */ /* 0x000fe20000000000 */
[----:B------:R-:W-:Y:S01]  /*0c60*/  ELECT P0, URZ, PT ;  /* 0x0000000000ff782f */ /* 0x000fe20003800000 */
[----:B------:R-:W-:-:S04]  /*0c70*/  UIADD3 UR6, UPT, UPT, -UR6, 0x100000, URZ ;  /* 0x0010000006067890 */ /* 0x000fc8000fffe1ff */
[----:B------:R-:W-:Y:S02]  /*0c80*/  USHF.L.U32 UR7, UR6, 0xb, URZ ;  /* 0x0000000b06077899 */ /* 0x000fe400080006ff */
[----:B------:R-:W-:Y:S02]  /*0c90*/  USHF.L.U32 UR6, UR6, 0x1, URZ ;  /* 0x0000000106067899 */ /* 0x000fe400080006ff */
[----:B--2---:R-:W-:Y:S01]  /*0ca0*/  ULEA UR4, UR5, UR4, 0x18 ;  /* 0x0000000405047291 */ /* 0x004fe2000f8ec0ff */
[----:B------:R-:W1:Y:S11]  /*0cb0*/  FENCE.VIEW.ASYNC.S ;  /* 0x00000000000073c6 */ /* 0x000e760000000000 */
[----:B-1----:R2:W1:Y:S01]  /*0cc0*/  SYNCS.EXCH.64 URZ, [UR4+0xc0], UR6 ;  /* 0x0000c00604ff75b2 */ /* 0x0024620008000100 */
[----:B------:R2:W1:Y:S01]  /*0cd0*/  SYNCS.EXCH.64 URZ, [UR4+0xd0], UR6 ;  /* 0x0000d00604ff75b2 */ /* 0x0004620008000100 */
[----:B------:R2:W1:Y:S01]  /*0ce0*/  SYNCS.EXCH.64 URZ, [UR4+0xc8], UR6 ;  /* 0x0000c80604ff75b2 */ /* 0x0004620008000100 */
[----:B------:R2:W1:Y:S02]  /*0cf0*/  SYNCS.EXCH.64 URZ, [UR4+0xd8], UR6 ;  /* 0x0000d80604ff75b2 */ /* 0x0004640008000100 */
[----:B--2---:R-:W-:Y:S01]  /*0d00*/  NOP ;  /* 0x0000000000007918 */ /* 0x004fe20000000000 */
.L_x_14:
[----:B-1----:R-:W1:Y:S01]  /*0d10*/  LDCU UR4, c[0x0][0x36c] ;  /* 0x00006d80ff0477ac */ /* 0x002e620008000800 */
[----:B------:R-:W-:Y:S01]  /*0d20*/  ISETP.NE.OR P3, PT, R0, 0x2, !P3 ;  /* 0x000000020000780c */ /* 0x000fe20005f65670 */
[----:B------:R-:W-:Y:S01]  /*0d30*/  NOP ;  /* 0x0000000000007918 */ /* 0x000fe20000000000 */
[----:B------:R-:W-:Y:S01]  /*0d40*/  LOP3.LUT R0, R170, 0x1f, RZ, 0xc0, !PT ;  /* 0x0000001faa007812 */ /* 0x000fe200078ec0ff */
[----:B------:R-:W-:Y:S02]  /*0d50*/  UISETP.NE.AND UP4, UPT, UR17, URZ, UPT ;  /* 0x000000ff1100728c */ /* 0x000fe4000bf85270 */
[----:B-1----:R-:W-:-:S09]  /*0d60*/  UISETP.EQ.U32.AND UP5, UPT, UR4, 0x1, UPT ;  /* 0x000000010400788c */ /* 0x002fd2000bfa2070 */
[----:B------:R-:W-:Y:S05]  /*0d70*/  BRA.U !UP5, `(.L_x_15) ;  /* 0x000000010d087547 */ /* 0x000fea000b800000 */
[----:B---34-:R-:W-:Y:S01]  /*0d80*/  UCGABAR_ARV ;  /* 0x00000000000079c7 */ /* 0x018fe20008000000 */
[----:B------:R-:W-:Y:S05]  /*0d90*/  BRA `(.L_x_16) ;  /* 0x0000000000047947 */ /* 0x000fea0003800000 */
.L_x_15:
[----:B---34-:R-:W-:Y:S01]  /*0da0*/  NOP ;  /* 0x0000000000007918 */ /* 0x018fe20000000000 */
.L_x_16:
[----:B------:R-:W1:Y:S01]  /*0db0*/  S2UR UR7, SR_CTAID.X ;  /* 0x00000000000779c3 */ /* 0x000e620000002500 */
[----:B------:R-:W-:-:S05]  /*0dc0*/  CS2R.32 R160, SR_CgaSize ;  /* 0x0000000000a07805 */ /* 0x000fca0000008a00 */
[----:B------:R-:W-:-:S05]  /*0dd0*/  IMAD R160, R160, -0xa0, RZ ;  /* 0xffffff60a0a07824 */ /* 0x000fca00078e02ff */
[----:B------:R-:W-:-:S14]  /*0de0*/  R2UR UR5, R160 ;  /* 0x00000000a00572ca */ /* 0x000fdc00000e0000 */
[----:B------:R-:W2:Y:S01]  /*0df0*/  LDCU UR5, c[0x0][UR5+0x2b0] ;  /* 0x00005600050577ac */ /* 0x000ea20008000800 */
[----:B------:R-:W-:-:S05]  /*0e00*/  CS2R.32 R160, SR_CgaSize ;  /* 0x0000000000a07805 */ /* 0x000fca0000008a00 */
[----:B------:R-:W-:-:S05]  /*0e10*/  IMAD R160, R160, -0xa0, RZ ;  /* 0xffffff60a0a07824 */ /* 0x000fca00078e02ff */
[----:B------:R-:W-:-:S14]  /*0e20*/  R2UR UR4, R160 ;  /* 0x00000000a00472ca */ /* 0x000fdc00000e0000 */
[----:B------:R-:W3:Y:S01]  /*0e30*/  LDCU UR4, c[0x0][UR4+0x2b4] ;  /* 0x00005680040477ac */ /* 0x000ee20008000800 */
[----:B------:R-:W4:Y:S01]  /*0e40*/  S2UR UR8, SR_CTAID.Y ;  /* 0x00000000000879c3 */ /* 0x000f220000002600 */
[----:B------:R-:W-:-:S05]  /*0e50*/  CS2R.32 R160, SR_CgaSize ;  /* 0x0000000000a07805 */ /* 0x000fca0000008a00 */
[----:B------:R-:W-:-:S05]  /*0e60*/  IMAD R160, R160, -0xa0, RZ ;  /* 0xffffff60a0a07824 */ /* 0x000fca00078e02ff */
[----:B------:R-:W-:-:S14]  /*0e70*/  R2UR UR9, R160 ;  /* 0x00000000a00972ca */ /* 0x000fdc00000e0000 */
[----:B------:R-:W3:Y:S01]  /*0e80*/  LDCU UR9, c[0x0][UR9+0x2a0] ;  /* 0x00005400090977ac */ /* 0x000ee20008000800 */
[----:B------:R-:W4:Y:S01]  /*0e90*/  LDCU UR21, c[0x0][0xb24] ;  /* 0x00016480ff1577ac */ /* 0x000f220008000800 */
[----:B------:R-:W3:Y:S01]  /*0ea0*/  S2UR UR10, SR_CgaCtaId ;  /* 0x00000000000a79c3 */ /* 0x000ee20000008800 */
[----:B------:R-:W-:-:S05]  /*0eb0*/  CS2R.32 R160, SR_CgaSize ;  /* 0x0000000000a07805 */ /* 0x000fca0000008a00 */
[----:B------:R-:W-:-:S05]  /*0ec0*/  IMAD R160, R160, -0xa0, RZ ;  /* 0xffffff60a0a07824 */ /* 0x000fca00078e02ff */
[----:B------:R-:W-:-:S14]  /*0ed0*/  R2UR UR59, R160 ;  /* 0x00000000a03b72ca */ /* 0x000fdc00000e0000 */
[----:B------:R-:W3:Y:S01]  /*0ee0*/  LDCU UR59, c[0x0][UR59+0x2a4] ;  /* 0x000054803b3b77ac */ /* 0x000ee20008000800 */
[----:B------:R-:W3:Y:S01]  /*0ef0*/  LDCU UR42, c[0x0][0xb24] ;  /* 0x00016480ff2a77ac */ /* 0x000ee20008000800 */
[----:B-1----:R-:W-:Y:S01]  /*0f00*/  I2FP.F32.U32 R3, UR7 ;  /* 0x0000000700037c45 */ /* 0x002fe20008201000 */
[----:B------:R-:W1:Y:S01]  /*0f10*/  S2UR UR36, SR_CTAID.Z ;  /* 0x00000000002479c3 */ /* 0x000e620000002700 */
[----:B------:R-:W1:Y:S03]  /*0f20*/  LDCU UR27, c[0x0][0xb30] ;  /* 0x00016600ff1b77ac */ /* 0x000e660008000800 */
[----:B--2---:R-:W-:Y:S01]  /*0f30*/  FMUL R3, R3, UR5 ;  /* 0x0000000503037c20 */ /* 0x004fe20008400000 */
[----:B------:R-:W-:Y:S01]  /*0f40*/  UMOV UR16, UR7 ;  /* 0x0000000700107c82 */ /* 0x000fe20008000000 */
[----:B----4-:R-:W-:Y:S01]  /*0f50*/  UISETP.GE.AND UP2, UPT, UR21, 0x1, UPT ;  /* 0x000000011500788c */ /* 0x010fe2000bf46270 */
[----:B------:R-:W-:Y:S01]  /*0f60*/  I2FP.F32.U32 R2, UR8 ;  /* 0x0000000800027c45 */ /* 0x000fe20008201000 */
[----:B------:R-:W-:-:S02]  /*0f70*/  UMOV UR20, UR8 ;  /* 0x0000000800147c82 */ /* 0x000fc40008000000 */
[----:B------:R-:W2:Y:S02]  /*0f80*/  F2I.U32.TRUNC.NTZ R3, R3 ;  /* 0x0000000300037305 */ /* 0x000ea4000020f000 */
[----:B---3--:R-:W-:Y:S01]  /*0f90*/  FMUL R2, R2, UR4 ;  /* 0x0000000402027c20 */ /* 0x008fe20008400000 */
[----:B------:R-:W-:-:S05]  /*0fa0*/  USHF.L.U32 UR28, UR10, 0xd, URZ ;  /* 0x0000000d0a1c7899 */ /* 0x000fca00080006ff */
[----:B------:R-:W3:Y:S01]  /*0fb0*/  F2I.U32.TRUNC.NTZ R2, R2 ;  /* 0x0000000200027305 */ /* 0x000ee2000020f000 */
[----:B--2---:R-:W-:Y:S02]  /*0fc0*/  R2UR UR4, R3 ;  /* 0x00000000030472ca */ /* 0x004fe400000e0000 */
[----:B---3--:R-:W-:Y:S02]  /*0fd0*/  R2UR UR6, R2 ;  /* 0x00000000020672ca */ /* 0x008fe400000e0000 */
[----:B------:R-:W-:-:S09]  /*0fe0*/  PRMT R2, RZ, 0x7610, R2 ;  /* 0x00007610ff027816 */ /* 0x000fd20000000002 */
[----:B------:R-:W-:-:S04]  /*0ff0*/  UIADD3 UR5, UPT, UPT, -UR4, URZ, URZ ;  /* 0x000000ff04057290 */ /* 0x000fc8000fffe1ff */
[----:B------:R-:W-:Y:S02]  /*1000*/  UIMAD UR5, UR9, UR5, UR7 ;  /* 0x00000005090572a4 */ /* 0x000fe4000f8e0207 */
[----:B------:R-:W-:-:S04]  /*1010*/  UIADD3 UR4, UPT, UPT, -UR6, URZ, URZ ;  /* 0x000000ff06047290 */ /* 0x000fc8000fffe1ff */
[----:B------:R-:W-:Y:S01]  /*1020*/  IMAD.U32 R160, RZ, RZ, UR5 ;  /* 0x00000005ffa07e24 */ /* 0x000fe2000f8e00ff */
[----:B------:R-:W-:Y:S01]  /*1030*/  UIMAD UR59, UR59, UR4, UR8 ;  /* 0x000000043b3b72a4 */ /* 0x000fe2000f8e0208 */
[----:B-1----:R-:W-:Y:S11]  /*1040*/  BRA.U UP4, `(.L_x_17) ;  /* 0x0000000104287547 */ /* 0x002ff6000b800000 */
[----:B------:R-:W-:Y:S01]  /*1050*/  R2UR UR4, R160 ;  /* 0x00000000a00472ca */ /* 0x000fe200000e0000 */
[----:B------:R-:W-:Y:S02]  /*1060*/  UISETP.NE.AND UP0, UPT, UR59, URZ, UPT ;  /* 0x000000ff3b00728c */ /* 0x000fe4000bf05270 */
[----:B------:R-:W-:-:S10]  /*1070*/  UISETP.NE.AND UP1, UPT, UR59, 0x1, UPT ;  /* 0x000000013b00788c */ /* 0x000fd4000bf25270 */
[----:B------:R-:W-:-:S04]  /*1080*/  UISETP.EQ.OR UP0, UPT, UR4, URZ, !UP0 ;  /* 0x000000ff0400728c */ /* 0x000fc8000c702670 */
[----:B------:R-:W-:Y:S02]  /*1090*/  USEL UR5, URZ, 0x1, !UP0 ;  /* 0x00000001ff057887 */ /* 0x000fe4000c000000 */
[----:B------:R-:W-:Y:S02]  /*10a0*/  UISETP.NE.AND UP0, UPT, UR4, URZ, UPT ;  /* 0x000000ff0400728c */ /* 0x000fe4000bf05270 */
[----:B------:R-:W-:-:S04]  /*10b0*/  USEL UR4, URZ, 0x2, UP1 ;  /* 0x00000002ff047887 */ /* 0x000fc80008800000 */
[----:B------:R-:W-:-:S04]  /*10c0*/  USEL UR4, UR4, 0x2, UP0 ;  /* 0x0000000204047887 */ /* 0x000fc80008000000 */
[----:B------:R-:W-:-:S06]  /*10d0*/  UIADD3 UR4, UPT, UPT, UR5, UR4, URZ ;  /* 0x0000000405047290 */ /* 0x000fcc000fffe0ff */
[----:B------:R-:W-:Y:S02]  /*10e0*/  MOV R2, UR4 ;  /* 0x0000000400027c02 */ /* 0x000fe40008000f00 */
.L_x_17:
[----:B------:R-:W-:Y:S05]  /*10f0*/  BRA.U !UP2, `(.L_x_18) ;  /* 0x000000010ad47547 */ /* 0x000fea000b800000 */
[----:B------:R-:W1:Y:S01]  /*1100*/  LDCU.128 UR12, c[0x0][0xb10] ;  /* 0x00016200ff0c77ac */ /* 0x000e620008000c00 */
[----:B------:R-:W2:Y:S01]  /*1110*/  LDCU UR6, c[0x0][0x370] ;  /* 0x00006e00ff0677ac */ /* 0x000ea20008000800 */
[----:B------:R-:W3:Y:S01]  /*1120*/  LDCU UR5, c[0x0][0x374] ;  /* 0x00006e80ff0577ac */ /* 0x000ee20008000800 */
[----:B------:R-:W4:Y:S01]  /*1130*/  LDCU UR26, c[0x0][0xb0c] ;  /* 0x00016180ff1a77ac */ /* 0x000f220008000800 */
[----:B------:R-:W4:Y:S01]  /*1140*/  LDCU UR4, c[0x0][0xb20] ;  /* 0x00016400ff0477ac */ /* 0x000f220008000800 */
[----:B------:R-:W4:Y:S01]  /*1150*/  LDCU.64 UR8, c[0x0][0xb28] ;  /* 0x00016500ff0877ac */ /* 0x000f220008000a00 */
[----:B-1----:R-:W-:Y:S02]  /*1160*/  UISETP.NE.AND UP0, UPT, UR14, 0x1, UPT ;  /* 0x000000010e00788c */ /* 0x002fe4000bf05270 */
[----:B---3--:R-:W-:Y:S02]  /*1170*/  UIMAD.WIDE.U32 UR10, UR5, UR15, URZ ;  /* 0x0000000f050a72a5 */ /* 0x008fe4000f8e00ff */
[----:B--2---:R-:W-:-:S02]  /*1180*/  UIMAD.WIDE.U32 UR22, UR6, UR12, URZ ;  /* 0x0000000c061672a5 */ /* 0x004fc4000f8e00ff */
[----:B----4-:R-:W-:Y:S02]  /*1190*/  UISETP.NE.AND UP1, UPT, UR26, 0x1, UPT ;  /* 0x000000011a00788c */ /* 0x010fe4000bf25270 */
[----:B------:R-:W-:Y:S01]  /*11a0*/  UISETP.NE.AND UP2, UPT, UR21, 0x1, UPT ;  /* 0x000000011500788c */ /* 0x000fe2000bf45270 */
[----:B------:R-:W-:Y:S02]  /*11b0*/  UMOV UR10, UR11 ;  /* 0x0000000b000a7c82 */ /* 0x000fe40008000000 */
[----:B------:R-:W-:Y:S01]  /*11c0*/  UMOV UR22, UR23 ;  /* 0x0000001700167c82 */ /* 0x000fe20008000000 */
[----:B------:R-:W-:Y:S02]  /*11d0*/  @UP0 USHF.R.U32.HI UR5, URZ, UR4, UR10 ;  /* 0x00000004ff050299 */ /* 0x000fe4000801160a */
[----:B------:R-:W-:Y:S02]  /*11e0*/  UIMAD.WIDE.U32 UR24, UR20, UR15, URZ ;  /* 0x0000000f141872a5 */ /* 0x000fe4000f8e00ff */
[----:B------:R-:W-:-:S02]  /*11f0*/  UIMAD.WIDE.U32 UR10, UR5, UR8, URZ ;  /* 0x00000008050a72a5 */ /* 0x000fc4000f8e00ff */
[----:B------:R-:W-:Y:S02]  /*1200*/  @UP1 USHF.R.U32.HI UR6, URZ, UR13, UR22 ;  /* 0x0000000dff061299 */ /* 0x000fe40008011616 */
[----:B------:R-:W-:Y:S02]  /*1210*/  UIMAD.WIDE.U32 UR18, UR16, UR12, URZ ;  /* 0x0000000c101272a5 */ /* 0x000fe4000f8e00ff */
[----:B------:R-:W-:Y:S01]  /*1220*/  UIMAD.WIDE.U32 UR22, UR6, UR8, URZ ;  /* 0x00000008061672a5 */ /* 0x000fe2000f8e00ff */
[----:B------:R-:W-:Y:S01]  /*1230*/  UMOV UR24, UR25 ;  /* 0x0000001900187c82 */ /* 0x000fe20008000000 */
[----:B------:R-:W-:Y:S01]  /*1240*/  UMOV UR10, UR11 ;  /* 0x0000000b000a7c82 */ /* 0x000fe20008000000 */
[----:B------:R-:W-:Y:S02]  /*1250*/  USHF.R.U32.HI UR24, URZ, UR4, UR24 ;  /* 0x00000004ff187299 */ /* 0x000fe40008011618 */
[----:B------:R-:W-:Y:S02]  /*1260*/  @UP2 USHF.R.U32.HI UR5, URZ, UR9, UR10 ;  /* 0x00000009ff052299 */ /* 0x000fe4000801160a */
[----:B------:R-:W-:Y:S01]  /*1270*/  UMOV UR7, UR23 ;  /* 0x0000001700077c82 */ /* 0x000fe20008000000 */
[----:B------:R-:W-:Y:S01]  /*1280*/  UMOV UR18, UR19 ;  /* 0x0000001300127c82 */ /* 0x000fe20008000000 */
[----:B------:R-:W-:-:S02]  /*1290*/  @UP2 USHF.R.U32.HI UR6, URZ, UR9, UR7 ;  /* 0x00000009ff062299 */ /* 0x000fc40008011607 */
[----:B------:R-:W-:Y:S02]  /*12a0*/  USHF.R.U32.HI UR18, URZ, UR13, UR18 ;  /* 0x0000000dff127299 */ /* 0x000fe40008011612 */
[----:B------:R-:W-:Y:S02]  /*12b0*/  USEL UR4, UR20, UR24, !UP0 ;  /* 0x0000001814047287 */ /* 0x000fe4000c000000 */
[----:B------:R-:W-:Y:S02]  /*12c0*/  UIMAD UR7, UR5, UR21, URZ ;  /* 0x00000015050772a4 */ /* 0x000fe4000f8e02ff */
[----:B------:R-:W-:Y:S02]  /*12d0*/  USEL UR5, UR16, UR18, !UP1 ;  /* 0x0000001210057287 */ /* 0x000fe4000c800000 */
[----:B------:R-:W-:Y:S02]  /*12e0*/  UIMAD UR12, UR6, UR21, URZ ;  /* 0x00000015060c72a4 */ /* 0x000fe4000f8e02ff */
[----:B------:R-:W-:-:S02]  /*12f0*/  UISETP.GE.AND UP0, UPT, UR4, UR7, UPT ;  /* 0x000000070400728c */ /* 0x000fc4000bf06270 */
[----:B------:R-:W-:Y:S02]  /*1300*/  UIMAD.WIDE.U32 UR10, UR4, UR8, URZ ;  /* 0x00000008040a72a5 */ /* 0x000fe4000f8e00ff */
[----:B------:R-:W-:Y:S02]  /*1310*/  UISETP.GE.OR UP0, UPT, UR5, UR12, UP0 ;  /* 0x0000000c0500728c */ /* 0x000fe40008706670 */
[----:B------:R-:W-:Y:S02]  /*1320*/  UIMAD.WIDE.U32 UR12, UR5, UR8, URZ ;  /* 0x00000008050c72a5 */ /* 0x000fe4000f8e00ff */
[----:B------:R-:W-:Y:S01]  /*1330*/  UIADD3 UR10, UPT, UPT, -UR4, URZ, URZ ;  /* 0x000000ff040a7290 */ /* 0x000fe2000fffe1ff */
[----:B------:R-:W-:Y:S01]  /*1340*/  UMOV UR8, UR11 ;  /* 0x0000000b00087c82 */ /* 0x000fe20008000000 */
[----:B------:R-:W-:Y:S02]  /*1350*/  UIADD3 UR11, UPT, UPT, -UR5, URZ, URZ ;  /* 0x000000ff050b7290 */ /* 0x000fe4000fffe1ff */
[----:B------:R-:W-:-:S03]  /*1360*/  USHF.R.U32.HI UR8, URZ, UR9, UR8 ;  /* 0x00000009ff087299 */ /* 0x000fc60008011608 */
[----:B------:R-:W-:Y:S01]  /*1370*/  @!UP0 UMOV UR7, UR13 ;  /* 0x0000000d00078c82 */ /* 0x000fe20008000000 */
[----:B------:R-:W-:Y:S02]  /*1380*/  UIMAD UR20, UR14, UR10, UR20 ;  /* 0x0000000a0e1472a4 */ /* 0x000fe4000f8e0214 */
[----:B------:R-:W-:Y:S02]  /*1390*/  USEL UR8, UR4, UR8, !UP2 ;  /* 0x0000000804087287 */ /* 0x000fe4000d000000 */
[----:B------:R-:W-:Y:S02]  /*13a0*/  @!UP0 USHF.R.U32.HI UR7, URZ, UR9, UR7 ;  /* 0x00000009ff078299 */ /* 0x000fe40008011607 */
[----:B------:R-:W-:Y:S02]  /*13b0*/  UIADD3 UR9, UPT, UPT, -UR8, URZ, URZ ;  /* 0x000000ff08097290 */ /* 0x000fe4000fffe1ff */
[----:B------:R-:W-:Y:S02]  /*13c0*/  @!UP0 USEL UR7, UR5, UR7, !UP2 ;  /* 0x0000000705078287 */ /* 0x000fe4000d000000 */
[----:B------:R-:W-:-:S02]  /*13d0*/  UIMAD UR9, UR21, UR9, UR4 ;  /* 0x00000009150972a4 */ /* 0x000fc4000f8e0204 */
[----:B------:R-:W-:Y:S02]  /*13e0*/  @!UP0 UIADD3 UR8, UPT, UPT, UR8, -UR7, URZ ;  /* 0x8000000708088290 */ /* 0x000fe4000fffe0ff */
[----:B------:R-:W-:Y:S02]  /*13f0*/  @!UP0 UIMAD UR6, UR9, UR6, UR7 ;  /* 0x00000006090682a4 */ /* 0x000fe4000f8e0207 */
[----:B------:R-:W-:Y:S02]  /*1400*/  @!UP0 UIMAD UR4, UR8, UR21, UR5 ;  /* 0x00000015080482a4 */ /* 0x000fe4000f8e0205 */
[----:B------:R-:W-:Y:S02]  /*1410*/  UIMAD UR16, UR26, UR11, UR16 ;  /* 0x0000000b1a1072a4 */ /* 0x000fe4000f8e0210 */
[----:B------:R-:W-:Y:S01]  /*1420*/  UIMAD UR20, UR4, UR14, UR20 ;  /* 0x0000000e041472a4 */ /* 0x000fe2000f8e0214 */
[----:B------:R-:W-:Y:S02]  /*1430*/  @!UP0 UMOV UR5, UR6 ;  /* 0x0000000600058c82 */ /* 0x000fe40008000000 */
[----:B------:R-:W-:-:S12]  /*1440*/  UIMAD UR16, UR5, UR26, UR16 ;  /* 0x0000001a051072a4 */ /* 0x000fd8000f8e0210 */
.L_x_18:
[----:B------:R-:W-:Y:S02]  /*1450*/  UISETP.NE.AND UP1, UPT, UR27, 0x1, UPT ;  /* 0x000000011b00788c */ /* 0x000fe4000bf25270 */
[----:B------:R-:W-:Y:S02]  /*1460*/  UISETP.NE.AND UP0, UPT, UR17, 0x2, UPT ;  /* 0x000000021100788c */ /* 0x000fe4000bf05270 */
[----:B------:R-:W-:-:S05]  /*1470*/  ULOP3.LUT UR28, UR28, 0x2000, URZ, 0xc0, !UPT ;  /* 0x000020001c1c7892 */ /* 0x000fca000f8ec0ff */
[----:B------:R-:W-:Y:S07]  /*1480*/  BRA.U UP1, `(.L_x_19) ;  /* 0x0000000101447547 */ /* 0x000fee000b800000 */
[----:B------:R-:W1:Y:S01]  /*1490*/  LDCU.128 UR8, c[0x0][0xb10] ;  /* 0x00016200ff0877ac */ /* 0x000e620008000c00 */
[----:B------:R-:W2:Y:S01]  /*14a0*/  LDCU UR12, c[0x0][0xb0c] ;  /* 0x00016180ff0c77ac */ /* 0x000ea20008000800 */
[----:B------:R-:W3:Y:S01]  /*14b0*/  LDCU UR13, c[0x0][0xb20] ;  /* 0x00016400ff0d77ac */ /* 0x000ee20008000800 */
[----:B-1----:R-:W-:Y:S02]  /*14c0*/  UIMAD.WIDE.U32 UR6, UR16, UR8, URZ ;  /* 0x00000008100672a5 */ /* 0x002fe4000f8e00ff */
[----:B------:R-:W-:Y:S02]  /*14d0*/  UIMAD.WIDE.U32 UR4, UR20, UR11, URZ ;  /* 0x0000000b140472a5 */ /* 0x000fe4000f8e00ff */
[----:B--2---:R-:W-:Y:S02]  /*14e0*/  UISETP.NE.AND UP2, UPT, UR12, 0x1, UPT ;  /* 0x000000010c00788c */ /* 0x004fe4000bf45270 */
[----:B------:R-:W-:Y:S01]  /*14f0*/  UISETP.NE.AND UP1, UPT, UR10, 0x1, UPT ;  /* 0x000000010a00788c */ /* 0x000fe2000bf25270 */
[----:B------:R-:W-:-:S02]  /*1500*/  UMOV UR6, UR7 ;  /* 0x0000000700067c82 */ /* 0x000fc40008000000 */
[----:B------:R-:W-:Y:S01]  /*1510*/  UMOV UR4, UR5 ;  /* 0x0000000500047c82 */ /* 0x000fe20008000000 */
[----:B------:R-:W-:Y:S02]  /*1520*/  USHF.R.U32.HI UR6, URZ, UR9, UR6 ;  /* 0x00000009ff067299 */ /* 0x000fe40008011606 */
[----:B---3--:R-:W-:Y:S02]  /*1530*/  USHF.R.U32.HI UR4, URZ, UR13, UR4 ;  /* 0x0000000dff047299 */ /* 0x008fe40008011604 */
[----:B------:R-:W-:Y:S02]  /*1540*/  USEL UR5, UR16, UR6, !UP2 ;  /* 0x0000000610057287 */ /* 0x000fe4000d000000 */
[----:B------:R-:W-:-:S04]  /*1550*/  USEL UR4, UR20, UR4, !UP1 ;  /* 0x0000000414047287 */ /* 0x000fc8000c800000 */
[----:B------:R-:W-:Y:S02]  /*1560*/  UIADD3 UR6, UPT, UPT, UR5, -UR4, URZ ;  /* 0x8000000405067290 */ /* 0x000fe4000fffe0ff */
[----:B------:R-:W-:Y:S02]  /*1570*/  UIADD3 UR4, UPT, UPT, -UR5, UR4, URZ ;  /* 0x0000000405047290 */ /* 0x000fe4000fffe1ff */
[----:B------:R-:W-:Y:S02]  /*1580*/  UIMAD UR20, UR6, UR10, UR20 ;  /* 0x0000000a061472a4 */ /* 0x000fe4000f8e0214 */
[----:B------:R-:W-:-:S12]  /*1590*/  UIMAD UR16, UR4, UR12, UR16 ;  /* 0x0000000c041072a4 */ /* 0x000fd8000f8e0210 */
.L_x_19:
[----:B------:R-:W-:Y:S05]  /*15a0*/  BRA.U !UP5, `(.L_x_20) ;  /* 0x000000010d0c7547 */ /* 0x000fea000b800000 */
[----:B------:R-:W-:Y:S01]  /*15b0*/  UCGABAR_WAIT ;  /* 0x0000000000007dc7 */ /* 0x000fe20008000000 */
[----:B------:R-:W-:Y:S01]  /*15c0*/  CCTL.IVALL ;  /* 0x00000000ff00798f */ /* 0x000fe20002000000 */
[----:B------:R-:W-:Y:S05]  /*15d0*/  BRA `(.L_x_21) ;  /* 0x0000000000047947 */ /* 0x000fea0003800000 */
.L_x_20:
[----:B------:R-:W-:Y:S06]  /*15e0*/  BAR.SYNC.DEFER_BLOCKING 0x0 ;  /* 0x0000000000007b1d */ /* 0x000fec0000010000 */
.L_x_21:
[----:B------:R-:W-:Y:S05]  /*15f0*/  BRA.U UP0, `(.L_x_22) ;  /* 0x0000001100947547 */ /* 0x000fea000b800000 */
[----:B------:R-:W1:Y:S01]  /*1600*/  LDCU UR6, c[0x0][0x38c] ;  /* 0x00007180ff0677ac */ /* 0x000e620008000800 */
[----:B------:R-:W2:Y:S01]  /*1610*/  S2UR UR8, SR_CgaCtaId ;  /* 0x00000000000879c3 */ /* 0x000ea20000008800 */
[----:B------:R-:W-:Y:S01]  /*1620*/  PLOP3.LUT P1, PT, PT, PT, UP3, 0x80, 0x8 ;  /* 0x000000000008781c */ /* 0x000fe20003f2f038 */
[----:B------:R-:W-:Y:S01]  /*1630*/  IMAD.MOV.U32 R12, RZ, RZ, 0x1 ;  /* 0x00000001ff0c7424 */ /* 0x000fe200078e00ff */
[----:B------:R-:W-:Y:S01]  /*1640*/  UMOV UR7, 0x400 ;  /* 0x0000040000077882 */ /* 0x000fe20000000000 */
[----:B------:R-:W-:Y:S01]  /*1650*/  UISETP.NE.AND UP1, UPT, UR17, URZ, UPT ;  /* 0x000000ff1100728c */ /* 0x000fe2000bf25270 */
[----:B------:R-:W-:Y:S02]  /*1660*/  ISETP.EQ.OR P2, PT, R0, RZ, P3 ;  /* 0x000000ff0000720c */ /* 0x000fe40001f42670 */
[----:B------:R-:W-:Y:S02]  /*1670*/  CS2R R10, SRZ ;  /* 0x00000000000a7805 */ /* 0x000fe4000001ff00 */
[----:B------:R-:W-:Y:S01]  /*1680*/  PLOP3.LUT P1, PT, P1, PT, PT, 0x8, 0x80 ;  /* 0x000000000080781c */ /* 0x000fe20000f2e170 */
[----:B------:R-:W-:Y:S01]  /*1690*/  IMAD.MOV.U32 R9, RZ, RZ, RZ ;  /* 0x000000ffff097224 */ /* 0x000fe200078e00ff */
[----:B------:R-:W3:Y:S01]  /*16a0*/  LDCU UR40, c[0x0][0x370] ;  /* 0x00006e00ff2877ac */ /* 0x000ee20008000800 */
[----:B------:R-:W-:Y:S01]  /*16b0*/  IMAD.MOV.U32 R8, RZ, RZ, 0x1 ;  /* 0x00000001ff087424 */ /* 0x000fe200078e00ff */
[----:B------:R-:W4:Y:S01]  /*16c0*/  LDCU.64 UR26, c[0x0][0x348] ;  /* 0x00006900ff1a77ac */ /* 0x000f220008000a00 */
[----:B-1----:R-:W-:-:S02]  /*16d0*/  UIADD3 UR5, UPT, UPT, UR6, 0x7f, URZ ;  /* 0x0000007f06057890 */ /* 0x002fc4000fffe0ff */
[----:B------:R-:W-:Y:S02]  /*16e0*/  USHF.R.U32.HI UR45, URZ, 0x7, UR28 ;  /* 0x00000007ff2d7899 */ /* 0x000fe4000801161c */
[----:B------:R-:W-:Y:S02]  /*16f0*/  USHF.R.S32.HI UR4, URZ, 0x1f, UR5 ;  /* 0x0000001fff047899 */ /* 0x000fe40008011405 */
[----:B------:R-:W-:Y:S02]  /*1700*/  UIADD3 UR46, UPT, UPT, UR6, 0xfe, URZ ;  /* 0x000000fe062e7890 */ /* 0x000fe4000fffe0ff */
[----:B------:R-:W-:Y:S02]  /*1710*/  ULEA.HI UR4, UR4, UR5, URZ, 0x7 ;  /* 0x0000000504047291 */ /* 0x000fe4000f8f38ff */
[----:B--2---:R-:W-:Y:S02]  /*1720*/  ULEA UR7, UR8, UR7, 0x18 ;  /* 0x0000000708077291 */ /* 0x004fe4000f8ec0ff */
[----:B------:R-:W-:-:S02]  /*1730*/  USHF.R.S32.HI UR43, URZ, 0x7, UR4 ;  /* 0x00000007ff2b7899 */ /* 0x000fc40008011404 */
[----:B------:R-:W-:Y:S02]  /*1740*/  UIADD3 UR4, UPT, UPT, UR6, -0x1, URZ ;  /* 0xffffffff06047890 */ /* 0x000fe4000fffe0ff */
[----:B------:R-:W-:Y:S02]  /*1750*/  UISETP.LT.U32.AND UP0, UPT, UR43, 0x3, UPT ;  /* 0x000000032b00788c */ /* 0x000fe4000bf01070 */
[----:B------:R-:W-:Y:S02]  /*1760*/  UISETP.GE.U32.AND UP2, UPT, UR4, -0xff, UPT ;  /* 0xffffff010400788c */ /* 0x000fe4000bf46070 */
[----:B------:R-:W-:Y:S01]  /*1770*/  USEL UR41, UR43, 0x3, UP0 ;  /* 0x000000032b297887 */ /* 0x000fe20008000000 */
[----:B------:R-:W1:Y:S03]  /*1780*/  LDCU UR39, c[0x0][0x374] ;  /* 0x00006e80ff2777ac */ /* 0x000e660008000800 */
[----:B------:R-:W-:-:S02]  /*1790*/  UIADD3 UR21, UPT, UPT, UR41, -0x1, URZ ;  /* 0xffffffff29157890 */ /* 0x000fc4000fffe0ff */
[----:B------:R-:W-:-:S03]  /*17a0*/  USEL UR24, UR48, 0x2, UP1 ;  /* 0x0000000230187887 */ /* 0x000fc60008800000 */
[----:B------:R-:W-:Y:S02]  /*17b0*/  @UP2 UIADD3 UR21, UPT, UPT, UR41, URZ, URZ ;  /* 0x000000ff29152290 */ /* 0x000fe4000fffe0ff */
[----:B------:R-:W-:Y:S02]  /*17c0*/  UIADD3 UR29, UPT, UPT, UR7, 0xc400, UR28 ;  /* 0x0000c400071d7890 */ /* 0x000fe4000fffe01c */
[----:B------:R-:W-:Y:S02]  /*17d0*/  UIADD3 UR44, UPT, UPT, UR43, -UR41, URZ ;  /* 0x800000292b2c7290 */ /* 0x000fe4000fffe0ff */
[----:B------:R-:W-:Y:S01]  /*17e0*/  UIADD3 UR21, UPT, UPT, UR21, 0x1, URZ ;  /* 0x0000000115157890 */ /* 0x000fe2000fffe0ff */
[----:B---34-:R-:W-:-:S11]  /*17f0*/  UMOV UR5, URZ ;  /* 0x000000ff00057c82 */ /* 0x018fd60008000000 */
.L_x_42:
[----:B------:R-:W2:Y:S02]  /*1800*/  S2UR UR4, SR_CgaCtaId ;  /* 0x00000000000479c3 */ /* 0x000ea40000008800 */
[----:B--2---:R-:W-:-:S09]  /*1810*/  UISETP.NE.AND UP0, UPT, UR4, URZ, UPT ;  /* 0x000000ff0400728c */ /* 0x004fd2000bf05270 */
[----:B-1----:R-:W-:Y:S05]  /*1820*/  BRA.U UP0, `(.L_x_23) ;  /* 0x0000000100287547 */ /* 0x002fea000b800000 */
[----:B------:R-:W-:Y:S02]  /*1830*/  LEA R0, R9, UR7, 0x3 ;  /* 0x0000000709007c11 */ /* 0x000fe4000f8e18ff */
[----:B------:R-:W-:-:S04]  /*1840*/  SHF.L.U32 R3, R8, 0x1f, RZ ;  /* 0x0000001f08037819 */ /* 0x000fc800000006ff */
[----:B------:R-:W2:Y:S02]  /*1850*/  SYNCS.PHASECHK.TRANS64.TRYWAIT P0, [R0+URZ+0xd0], R3 ;  /* 0x0000d003000075a7 */ /* 0x000ea400080011ff */
[----:B--2---:R-:W-:Y:S05]  /*1860*/  @!P0 BRA `(.L_x_24) ;  /* 0x0000009c00708947 */ /* 0x004fea0003800000 */
.L_x_132:
[----:B------:R3:W-:Y:S01]  /*1870*/  SYNCS.ARRIVE.TRANS64.A1T0 RZ, [R0+URZ+0xc0], RZ ;  /* 0x0000c0ff00ff79a7 */ /* 0x0007e200081000ff */
[----:B------:R-:W-:-:S05]  /*1880*/  VIADD R9, R9, 0x1 ;  /* 0x0000000109097836 */ /* 0x000fca0000000000 */
[----:B------:R-:W-:-:S04]  /*1890*/  ISETP.NE.AND P0, PT, R9, 0x2, PT ;  /* 0x000000020900780c */ /* 0x000fc80003f05270 */
[----:B--2---:R-:W-:Y:S02]  /*18a0*/  SEL R3, RZ, 0x1, P0 ;  /* 0x00000001ff037807 */ /* 0x004fe40000000000 */
[----:B------:R-:W-:Y:S02]  /*18b0*/  SEL R9, R9, RZ, P0 ;  /* 0x000000ff09097207 */ /* 0x000fe40000000000 */
[----:B------:R-:W-:-:S07]  /*18c0*/  LOP3.LUT R8, R8, R3, RZ, 0x3c, !PT ;  /* 0x0000000308087212 */ /* 0x000fce00078e3cff */
.L_x_23:
[----:B------:R-:W-:Y:S01]  /*18d0*/  ULEA UR4, UR5, UR7, 0x3 ;  /* 0x0000000705047291 */ /* 0x000fe2000f8e18ff */
[----:B---3--:R-:W-:Y:S01]  /*18e0*/  SHF.L.U32 R0, R12, 0x1f, RZ ;  /* 0x0000001f0c007819 */ /* 0x008fe200000006ff */
[----:B------:R-:W-:Y:S02]  /*18f0*/  UISETP.GE.U32.AND UP0, UPT, UR46, 0xff, UPT ;  /* 0x000000ff2e00788c */ /* 0x000fe4000bf06070 */
[----:B------:R-:W-:Y:S02]  /*1900*/  USHF.L.U32 UR11, UR20, 0x8, URZ ;  /* 0x00000008140b7899 */ /* 0x000fe400080006ff */
[----:B------:R-:W-:Y:S01]  /*1910*/  ULEA UR35, UR16, UR45, 0x7 ;  /* 0x0000002d10237291 */ /* 0x000fe2000f8e38ff */
[----:B------:R-:W-:Y:S02]  /*1920*/  UMOV UR13, URZ ;  /* 0x000000ff000d7c82 */ /* 0x000fe40008000000 */
[----:B------:R2:W3:Y:S02]  /*1930*/  SYNCS.PHASECHK.TRANS64.TRYWAIT P0, [UR4+0x18], R0 ;  /* 0x00001800ff0075a7 */ /* 0x0004e40008001104 */
[----:B------:R-:W-:Y:S07]  /*1940*/  BRA.U !UP0, `(.L_x_25) ;  /* 0x0000000108bc7547 */ /* 0x000fee000b800000 */
[----:B------:R-:W-:Y:S01]  /*1950*/  UMOV UR6, URZ ;  /* 0x000000ff00067c82 */ /* 0x000fe20008000000 */
[----:B------:R-:W-:-:S05]  /*1960*/  UMOV UR4, UR5 ;  /* 0x0000000500047c82 */ /* 0x000fca0008000000 */
.L_x_31:
[----:B------:R-:W-:Y:S01]  /*1970*/  ULEA UR33, UR4, UR7, 0x3 ;  /* 0x0000000704217291 */ /* 0x000fe2000f8e18ff */
[----:B---3--:R-:W-:Y:S01]  /*1980*/  @!P3 MOV R2, 0xc000 ;  /* 0x0000c0000002b802 */ /* 0x008fe20000000f00 */
[----:B-1-3--:R-:W-:Y:S10]  /*1990*/  @P0 BRA `(.L_x_26) ;  /* 0x00000000000c0947 */ /* 0x00aff40003800000 */
[----:B------:R-:W-:-:S04]  /*19a0*/  SHF.L.U32 R3, R12, 0x1f, RZ ;  /* 0x0000001f0c037819 */ /* 0x000fc800000006ff */
[----:B------:R-:W3:Y:S02]  /*19b0*/  SYNCS.PHASECHK.TRANS64.TRYWAIT P0, [UR33+0x18], R3 ;  /* 0x00001803ff0075a7 */ /* 0x000ee40008001121 */
[----:B---3--:R-:W-:Y:S05]  /*19c0*/  @!P0 BRA `(.L_x_27) ;  /* 0x0000009c002c8947 */ /* 0x008fea0003800000 */
.L_x_26:
[----:B------:R3:W-:Y:S01]  /*19d0*/  @!P3 SYNCS.ARRIVE.TRANS64 RZ, [UR33], R2 ;  /* 0x00000002ffffb9a7 */ /* 0x0007e20008000021 */
[----:B------:R-:W-:-:S04]  /*19e0*/  ULOP3.LUT UR5, UR24, 0x2, URZ, 0xfc, !UPT ;  /* 0x0000000218057892 */ /* 0x000fc8000f8efcff */
[----:B------:R-:W-:-:S09]  /*19f0*/  UISETP.NE.AND UP0, UPT, UR5, 0x2, UPT ;  /* 0x000000020500788c */ /* 0x000fd2000bf05270 */
[----:B------:R-:W-:Y:S05]  /*1a00*/  BRA.U UP0, `(.L_x_28) ;  /* 0x0000000100047547 */ /* 0x000fea000b800000 */
[----:B-1----:R-:W-:Y:S05]  /*1a10*/  BPT.TRAP 0x1 ;  /* 0x000000040000795c */ /* 0x002fea0000300000 */
.L_x_28:
[----:B------:R-:W-:Y:S04]  /*1a20*/  BSSY.RECONVERGENT B0, `(.L_x_29) ;  /* 0x0000003000007945 */ /* 0x000fe80003800200 */
[----:B------:R-:W-:Y:S05]  /*1a30*/  @P2 BRA `(.L_x_30) ;  /* 0x0000000000042947 */ /* 0x000fea0003800000 */
[----:B-1----:R-:W-:Y:S05]  /*1a40*/  BPT.TRAP 0x1 ;  /* 0x000000040000795c */ /* 0x002fea0000300000 */
.L_x_30:
[----:B-1----:R-:W-:Y:S05]  /*1a50*/  BSYNC.RECONVERGENT B0 ;  /* 0x0000000000007941 */ /* 0x002fea0003800200 */
.L_x_29:
[----:B------:R-:W-:Y:S02]  /*1a60*/  UIADD3 UR5, UPT, UPT, UR4, 0x1, URZ ;  /* 0x0000000104057890 */ /* 0x000fe4000fffe0ff */
[----:B------:R-:W-:Y:S02]  /*1a70*/  ULEA UR32, UR4, UR28, 0xe ;  /* 0x0000001c04207291 */ /* 0x000fe4000f8e70ff */
[----:B------:R-:W-:Y:S02]  /*1a80*/  UISETP.NE.AND UP0, UPT, UR5, 0x3, UPT ;  /* 0x000000030500788c */ /* 0x000fe4000bf05270 */
[----:B------:R-:W-:Y:S02]  /*1a90*/  UIADD3 UR16, UP1, UPT, UR26, 0x80, URZ ;  /* 0x000000801a107890 */ /* 0x000fe4000ff3e0ff */
[----:B------:R-:W-:Y:S02]  /*1aa0*/  USEL UR9, URZ, 0x1, UP0 ;  /* 0x00000001ff097887 */ /* 0x000fe40008000000 */
[----:B------:R-:W-:-:S02]  /*1ab0*/  USEL UR5, UR5, URZ, UP0 ;  /* 0x000000ff05057287 */ /* 0x000fc40008000000 */
[----:B------:R-:W-:Y:S02]  /*1ac0*/  UIADD3 UR14, UP0, UPT, UR26, 0x180, URZ ;  /* 0x000001801a0e7890 */ /* 0x000fe4000ff1e0ff */
[----:B------:R-:W-:Y:S01]  /*1ad0*/  ULEA UR8, UR5, UR7, 0x3 ;  /* 0x0000000705087291 */ /* 0x000fe2000f8e18ff */
[----:B------:R-:W-:Y:S01]  /*1ae0*/  LOP3.LUT R12, R12, UR9, RZ, 0x3c, !PT ;  /* 0x000000090c0c7c12 */ /* 0x000fe2000f8e3cff */
[----:B------:R-:W-:Y:S02]  /*1af0*/  USHF.L.U32 UR34, UR6, 0x7, URZ ;  /* 0x0000000706227899 */ /* 0x000fe400080006ff */
[----:B------:R-:W-:Y:S01]  /*1b00*/  UIADD3.X UR17, UPT, UPT, URZ, UR27, URZ, UP1, !UPT ;  /* 0x0000001bff117290 */ /* 0x000fe20008ffe4ff */
[----:B--2---:R-:W-:Y:S01]  /*1b10*/  SHF.L.U32 R0, R12, 0x1f, RZ ;  /* 0x0000001f0c007819 */ /* 0x004fe200000006ff */
[----:B------:R-:W-:Y:S02]  /*1b20*/  UIADD3 UR32, UPT, UPT, UR7, 0xc400, UR32 ;  /* 0x0000c40007207890 */ /* 0x000fe4000fffe020 */
[----:B------:R-:W-:Y:S01]  /*1b30*/  UIADD3.X UR15, UPT, UPT, URZ, UR27, URZ, UP0, !UPT ;  /* 0x0000001bff0f7290 */ /* 0x000fe200087fe4ff */
[----:B------:R4:W1:Y:S01]  /*1b40*/  SYNCS.PHASECHK.TRANS64.TRYWAIT P0, [UR8+0x18], R0 ;  /* 0x00001800ff0075a7 */ /* 0x0008620008001108 */
[----:B------:R-:W-:Y:S01]  /*1b50*/  ULEA UR8, UR4, UR7, 0xf ;  /* 0x0000000704087291 */ /* 0x000fe2000f8e78ff */
[----:B------:R-:W-:Y:S01]  /*1b60*/  UMOV UR13, 0x30000 ;  /* 0x00030000000d7882 */ /* 0x000fe20000000000 */
[----:B------:R-:W-:-:S02]  /*1b70*/  UMOV UR18, 0x0 ;  /* 0x0000000000127882 */ /* 0x000fc40000000000 */
[----:B------:R-:W-:Y:S01]  /*1b80*/  UIADD3 UR8, UPT, UPT, UR8, 0x18400, URZ ;  /* 0x0001840008087890 */ /* 0x000fe2000fffe0ff */
[----:B------:R-:W-:Y:S01]  /*1b90*/  UMOV UR19, 0x10000000 ;  /* 0x1000000000137882 */ /* 0x000fe20000000000 */
[----:B------:R-:W-:Y:S01]  /*1ba0*/  UMOV UR12, UR36 ;  /* 0x00000024000c7c82 */ /* 0x000fe20008000000 */
[----:B------:R-:W-:Y:S01]  /*1bb0*/  UMOV UR9, UR33 ;  /* 0x0000002100097c82 */ /* 0x000fe20008000000 */
[----:B------:R-:W-:Y:S01]  /*1bc0*/  UMOV UR10, UR34 ;  /* 0x00000022000a7c82 */ /* 0x000fe20008000000 */
[----:B------:R2:W-:Y:S01]  /*1bd0*/  UTMALDG.3D.MULTICAST [UR32], [UR16], UR13, desc[UR18] ;  /* 0x00001220100073b4 */ /* 0x0005e2000801180d */
[----:B------:R-:W-:Y:S01]  /*1be0*/  UIADD3 UR6, UPT, UPT, UR6, 0x1, URZ ;  /* 0x0000000106067890 */ /* 0x000fe2000fffe0ff */
[----:B------:R-:W-:-:S03]  /*1bf0*/  UMOV UR4, UR5 ;  /* 0x0000000500047c82 */ /* 0x000fc60008000000 */
[----:B------:R-:W-:Y:S01]  /*1c00*/  UISETP.NE.AND UP0, UPT, UR6, UR21, UPT ;  /* 0x000000150600728c */ /* 0x000fe2000bf05270 */
[----:B------:R4:W-:Y:S01]  /*1c10*/  UTMALDG.3D [UR8], [UR14], desc[UR18] ;  /* 0x000012080e0075b4 */ /* 0x0009e20008011000 */
[----:B--2---:R-:W-:-:S07]  /*1c20*/  UMOV UR13, UR21 ;  /* 0x00000015000d7c82 */ /* 0x004fce0008000000 */
[----:B----4-:R-:W-:Y:S05]  /*1c30*/  BRA.U UP0, `(.L_x_31) ;  /* 0xfffffffd004c7547 */ /* 0x010fea000b83ffff */
.L_x_25:
[----:B------:R-:W-:Y:S01]  /*1c40*/  ULEA UR4, UR5, UR7, 0x3 ;  /* 0x0000000705047291 */ /* 0x000fe2000f8e18ff */
[----:B--2---:R-:W-:Y:S01]  /*1c50*/  SHF.L.U32 R0, R12, 0x1f, RZ ;  /* 0x0000001f0c007819 */ /* 0x004fe200000006ff */
[----:B------:R-:W-:Y:S01]  /*1c60*/  @!P1 SYNCS.ARRIVE.TRANS64.A1T0 RZ, [UR7+0x78], RZ ;  /* 0x000078ffffff99a7 */ /* 0x000fe20008100007 */
[----:B------:R-:W-:-:S06]  /*1c70*/  UISETP.GT.AND UP0, UPT, UR43, UR41, UPT ;  /* 0x000000292b00728c */ /* 0x000fcc000bf04270 */
[----:B-1-3--:R1:W2:Y:S03]  /*1c80*/  SYNCS.PHASECHK.TRANS64.TRYWAIT P0, [UR4+0x18], R0 ;  /* 0x00001800ff0075a7 */ /* 0x00a2a60008001104 */
[----:B------:R-:W-:Y:S05]  /*1c90*/  BRA.U !UP0, `(.L_x_32) ;  /* 0x0000000108bc7547 */ /* 0x000fea000b800000 */
[----:B------:R-:W-:Y:S01]  /*1ca0*/  UIADD3 UR25, UPT, UPT, UR44, UR13, URZ ;  /* 0x0000000d2c197290 */ /* 0x000fe2000fffe0ff */
[----:B------:R-:W-:-:S11]  /*1cb0*/  UMOV UR4, UR5 ;  /* 0x0000000500047c82 */ /* 0x000fd60008000000 */
.L_x_38:
[----:B------:R-:W-:Y:S01]  /*1cc0*/  ULEA UR17, UR4, UR7, 0x3 ;  /* 0x0000000704117291 */ /* 0x000fe2000f8e18ff */
[----:B--2---:R-:W-:Y:S01]  /*1cd0*/  @!P3 MOV R2, 0xc000 ;  /* 0x0000c0000002b802 */ /* 0x004fe20000000f00 */
[----:B--2-4-:R-:W-:Y:S10]  /*1ce0*/  @P0 BRA `(.L_x_33) ;  /* 0x00000000000c0947 */ /* 0x014ff40003800000 */
[----:B------:R-:W-:-:S04]  /*1cf0*/  SHF.L.U32 R3, R12, 0x1f, RZ ;  /* 0x0000001f0c037819 */ /* 0x000fc800000006ff */
[----:B------:R-:W2:Y:S02]  /*1d00*/  SYNCS.PHASECHK.TRANS64.TRYWAIT P0, [UR17+0x18], R3 ;  /* 0x00001803ff0075a7 */ /* 0x000ea40008001111 */
[----:B--2---:R-:W-:Y:S05]  /*1d10*/  @!P0 BRA `(.L_x_34) ;  /* 0x0000009800708947 */ /* 0x004fea0003800000 */
.L_x_33:
[----:B------:R2:W-:Y:S01]  /*1d20*/  @!P3 SYNCS.ARRIVE.TRANS64 RZ, [UR17], R2 ;  /* 0x00000002ffffb9a7 */ /* 0x0005e20008000011 */
[----:B------:R-:W-:-:S04]  /*1d30*/  ULOP3.LUT UR5, UR24, 0x2, URZ, 0xfc, !UPT ;  /* 0x0000000218057892 */ /* 0x000fc8000f8efcff */
[----:B------:R-:W-:-:S09]  /*1d40*/  UISETP.NE.AND UP0, UPT, UR5, 0x2, UPT ;  /* 0x000000020500788c */ /* 0x000fd2000bf05270 */
[----:B------:R-:W-:Y:S05]  /*1d50*/  BRA.U UP0, `(.L_x_35) ;  /* 0x0000000100047547 */ /* 0x000fea000b800000 */
[----:B------:R-:W-:Y:S05]  /*1d60*/  BPT.TRAP 0x1 ;  /* 0x000000040000795c */ /* 0x000fea0000300000 */
.L_x_35:
[----:B------:R-:W-:Y:S04]  /*1d70*/  BSSY.RECONVERGENT B0, `(.L_x_36) ;  /* 0x0000003000007945 */ /* 0x000fe80003800200 */
[----:B------:R-:W-:Y:S05]  /*1d80*/  @P2 BRA `(.L_x_37) ;  /* 0x0000000000042947 */ /* 0x000fea0003800000 */
[----:B------:R-:W-:Y:S05]  /*1d90*/  BPT.TRAP 0x1 ;  /* 0x000000040000795c */ /* 0x000fea0000300000 */
.L_x_37:
[----:B------:R-:W-:Y:S05]  /*1da0*/  BSYNC.RECONVERGENT B0 ;  /* 0x0000000000007941 */ /* 0x000fea0003800200 */
.L_x_36:
[----:B------:R-:W-:Y:S02]  /*1db0*/  UIADD3 UR5, UPT, UPT, UR4, 0x1, URZ ;  /* 0x0000000104057890 */ /* 0x000fe4000fffe0ff */
[----:B------:R-:W-:Y:S02]  /*1dc0*/  UIADD3 UR14, UP1, UPT, UR26, 0x80, URZ ;  /* 0x000000801a0e7890 */ /* 0x000fe4000ff3e0ff */
[----:B------:R-:W-:Y:S02]  /*1dd0*/  UISETP.NE.AND UP0, UPT, UR5, 0x3, UPT ;  /* 0x000000030500788c */ /* 0x000fe4000bf05270 */
[----:B------:R-:W-:Y:S02]  /*1de0*/  USHF.L.U32 UR18, UR13, 0x7, URZ ;  /* 0x000000070d127899 */ /* 0x000fe400080006ff */
[----:B------:R-:W-:Y:S02]  /*1df0*/  USEL UR8, URZ, 0x1, UP0 ;  /* 0x00000001ff087887 */ /* 0x000fe40008000000 */
[----:B------:R-:W-:-:S02]  /*1e00*/  USEL UR5, UR5, URZ, UP0 ;  /* 0x000000ff05057287 */ /* 0x000fc40008000000 */
[----:B------:R-:W-:Y:S02]  /*1e10*/  UIADD3 UR22, UP0, UPT, UR26, 0x180, URZ ;  /* 0x000001801a167890 */ /* 0x000fe4000ff1e0ff */
[----:B------:R-:W-:Y:S01]  /*1e20*/  LOP3.LUT R12, R12, UR8, RZ, 0x3c, !PT ;  /* 0x000000080c0c7c12 */ /* 0x000fe2000f8e3cff */
[----:B------:R-:W-:Y:S02]  /*1e30*/  ULEA UR6, UR5, UR7, 0x3 ;  /* 0x0000000705067291 */ /* 0x000fe4000f8e18ff */
[----:B------:R-:W-:Y:S01]  /*1e40*/  ULEA UR8, UR4, UR7, 0xf ;  /* 0x0000000704087291 */ /* 0x000fe2000f8e78ff */
[----:B-1----:R-:W-:Y:S01]  /*1e50*/  SHF.L.U32 R0, R12, 0x1f, RZ ;  /* 0x0000001f0c007819 */ /* 0x002fe200000006ff */
[----:B------:R-:W-:Y:S02]  /*1e60*/  ULEA UR16, UR4, UR29, 0xe ;  /* 0x0000001d04107291 */ /* 0x000fe4000f8e70ff */
[----:B------:R-:W-:Y:S02]  /*1e70*/  UIADD3.X UR15, UPT, UPT, URZ, UR27, URZ, UP1, !UPT ;  /* 0x0000001bff0f7290 */ /* 0x000fe40008ffe4ff */
[----:B------:R-:W-:Y:S01]  /*1e80*/  UIADD3 UR8, UPT, UPT, UR8, 0x18400, URZ ;  /* 0x0001840008087890 */ /* 0x000fe2000fffe0ff */
[----:B------:R3:W4:Y:S01]  /*1e90*/  SYNCS.PHASECHK.TRANS64.TRYWAIT P0, [UR6+0x18], R0 ;  /* 0x00001800ff0075a7 */ /* 0x0007220008001106 */
[----:B------:R-:W-:Y:S01]  /*1ea0*/  UIADD3.X UR23, UPT, UPT, URZ, UR27, URZ, UP0, !UPT ;  /* 0x0000001bff177290 */ /* 0x000fe200087fe4ff */
[----:B------:R-:W-:Y:S01]  /*1eb0*/  UMOV UR6, 0x30000 ;  /* 0x0003000000067882 */ /* 0x000fe20000000000 */
[----:B------:R-:W-:Y:S01]  /*1ec0*/  UMOV UR30, 0x0 ;  /* 0x00000000001e7882 */ /* 0x000fe20000000000 */
[----:B------:R-:W-:Y:S01]  /*1ed0*/  UMOV UR31, 0x10000000 ;  /* 0x10000000001f7882 */ /* 0x000fe20000000000 */
[----:B------:R-:W-:Y:S01]  /*1ee0*/  UMOV UR19, UR35 ;  /* 0x0000002300137c82 */ /* 0x000fe20008000000 */
[----:B------:R-:W-:Y:S01]  /*1ef0*/  UMOV UR20, UR36 ;  /* 0x0000002400147c82 */ /* 0x000fe20008000000 */
[----:B------:R-:W-:Y:S01]  /*1f00*/  UMOV UR12, UR36 ;  /* 0x00000024000c7c82 */ /* 0x000fe20008000000 */
[----:B------:R-:W-:Y:S01]  /*1f10*/  UMOV UR9, UR17 ;  /* 0x0000001100097c82 */ /* 0x000fe20008000000 */
[----:B------:R-:W-:Y:S01]  /*1f20*/  UMOV UR10, UR18 ;  /* 0x00000012000a7c82 */ /* 0x000fe20008000000 */
[----:B------:R3:W-:Y:S01]  /*1f30*/  UTMALDG.3D.MULTICAST [UR16], [UR14], UR6, desc[UR30] ;  /* 0x00001e100e0073b4 */ /* 0x0007e20008011806 */
[----:B------:R-:W-:Y:S01]  /*1f40*/  UIADD3 UR13, UPT, UPT, UR13, 0x1, URZ ;  /* 0x000000010d0d7890 */ /* 0x000fe2000fffe0ff */
[----:B------:R-:W-:-:S03]  /*1f50*/  UMOV UR4, UR5 ;  /* 0x0000000500047c82 */ /* 0x000fc60008000000 */
[----:B------:R-:W-:Y:S01]  /*1f60*/  UISETP.NE.AND UP0, UPT, UR13, UR25, UPT ;  /* 0x000000190d00728c */ /* 0x000fe2000bf05270 */
[----:B------:R3:W-:Y:S08]  /*1f70*/  UTMALDG.3D [UR8], [UR22], desc[UR30] ;  /* 0x00001e08160075b4 */ /* 0x0007f00008011000 */
[----:B---3--:R-:W-:Y:S05]  /*1f80*/  BRA.U UP0, `(.L_x_38) ;  /* 0xfffffffd004c7547 */ /* 0x008fea000b83ffff */
.L_x_32:
[C---:B------:R-:W-:Y:S01]  /*1f90*/  LEA R3, R11.reuse, UR7, 0x3 ;  /* 0x000000070b037c11 */ /* 0x040fe2000f8e18ff */
[----:B------:R-:W-:Y:S01]  /*1fa0*/  NOP ;  /* 0x0000000000007918 */ /* 0x000fe20000000000 */
[----:B-1----:R-:W-:Y:S02]  /*1fb0*/  SHF.L.U32 R0, R10, 0x1f, RZ ;  /* 0x0000001f0a007819 */ /* 0x002fe400000006ff */
[----:B------:R-:W-:Y:S02]  /*1fc0*/  LEA R5, R11, UR7, 0x4 ;  /* 0x000000070b057c11 */ /* 0x000fe4000f8e20ff */
[----:B--2-4-:R-:W1:Y:S02]  /*1fd0*/  SYNCS.PHASECHK.TRANS64.TRYWAIT P0, [R3+URZ+0x80], R0 ;  /* 0x00008000030075a7 */ /* 0x014e6400080011ff */
[----:B-1----:R-:W-:Y:S05]  /*1fe0*/  @!P0 BRA `(.L_x_39) ;  /* 0x0000009400d48947 */ /* 0x002fea0003800000 */
.L_x_135:
[----:B------:R-:W2:Y:S01]  /*1ff0*/  LDS.128 R4, [R5+0xf0] ;  /* 0x0000f00005047984 */ /* 0x000ea20000000c00 */
[----:B------:R-:W-:Y:S01]  /*2000*/  UISETP.GE.AND UP0, UPT, UR42, 0x1, UPT ;  /* 0x000000012a00788c */ /* 0x000fe2000bf06270 */
[----:B------:R-:W-:Y:S01]  /*2010*/  @!PT LDS RZ, [RZ] ;  /* 0x00000000fffff984 */ /* 0x000fe20000000800 */
[----:B------:R-:W-:Y:S01]  /*2020*/  @!PT LDS RZ, [RZ] ;  /* 0x00000000fffff984 */ /* 0x000fe20000000800 */
[----:B------:R-:W-:Y:S01]  /*2030*/  @!PT LDS RZ, [RZ] ;  /* 0x00000000fffff984 */ /* 0x000fe20000000800 */
[----:B------:R-:W-:Y:S01]  /*2040*/  @!PT LDS RZ, [RZ] ;  /* 0x00000000fffff984 */ /* 0x000fe20000000800 */
[----:B------:R3:W-:Y:S06]  /*2050*/  MEMBAR.ALL.CTA ;  /* 0x0000000000007992 */ /* 0x0007ec0000008000 */
[----:B---3--:R-:W3:Y:S01]  /*2060*/  FENCE.VIEW.ASYNC.S ;  /* 0x00000000000073c6 */ /* 0x008ee20000000000 */
[----:B--2---:R-:W-:-:S13]  /*2070*/  LOP3.LUT P0, RZ, R6, 0x1, RZ, 0xc0, !PT ;  /* 0x0000000106ff7812 */ /* 0x004fda000780c0ff */
[----:B---3--:R-:W-:Y:S01]  /*2080*/  VOTEU.ANY UP1, P0 ;  /* 0x0000000000ff7886 */ /* 0x008fe20000020100 */
[----:B------:R-:W-:-:S13]  /*2090*/  PLOP3.LUT P0, PT, PT, PT, UP1, 0x80, 0x8 ;  /* 0x000000000008781c */ /* 0x000fda0003f0f018 */
[----:B-1----:R-:W-:Y:S02]  /*20a0*/  @P0 LOP3.LUT R0, R5, 0xffff, RZ, 0xc0, !PT ;  /* 0x0000ffff05000812 */ /* 0x002fe400078ec0ff */
[----:B------:R-:W-:Y:S02]  /*20b0*/  @P0 MOV R2, R4 ;  /* 0x0000000400020202 */ /* 0x000fe40000000f00 */
[----:B------:R-:W-:Y:S01]  /*20c0*/  @P0 R2UR UR6, R0 ;  /* 0x00000000000602ca */ /* 0x000fe200000e0000 */
[----:B------:R-:W-:Y:S01]  /*20d0*/  VIADD R0, R3, 0x90 ;  /* 0x0000009003007836 */ /* 0x000fe20000000000 */
[----:B------:R-:W-:Y:S02]  /*20e0*/  @P0 SHF.R.U32.HI R4, RZ, 0x10, R5 ;  /* 0x00000010ff040819 */ /* 0x000fe40000011605 */
[----:B------:R-:W-:Y:S02]  /*20f0*/  @P0 R2UR UR8, R2 ;  /* 0x00000000020802ca */ /* 0x000fe400000e0000 */
[----:B------:R-:W-:-:S02]  /*2100*/  PRMT R0, RZ, 0x654, R0 ;  /* 0x00000654ff007816 */ /* 0x000fc40000000000 */
[----:B------:R-:W-:Y:S02]  /*2110*/  @P0 R2UR UR4, R4 ;  /* 0x00000000040402ca */ /* 0x000fe400000e0000 */
[----:B------:R1:W-:Y:S03]  /*2120*/  SYNCS.ARRIVE.TRANS64.RED.A1T0 RZ, [R0+URZ], RZ ;  /* 0x000000ff00ff79a7 */ /* 0x0003e600081004ff */
[----:B------:R-:W-:-:S04]  /*2130*/  @UP1 UMOV UR37, UR6 ;  /* 0x0000000600251c82 */ /* 0x000fc80008000000 */
[----:B------:R-:W-:-:S04]  /*2140*/  @UP1 UMOV UR38, UR8 ;  /* 0x0000000800261c82 */ /* 0x000fc80008000000 */
[----:B------:R-:W-:Y:S01]  /*2150*/  @UP1 UMOV UR36, UR4 ;  /* 0x0000000400241c82 */ /* 0x000fe20008000000 */
[----:B------:R-:W-:Y:S05]  /*2160*/  BRA.U !UP0, `(.L_x_40) ;  /* 0x0000000108d47547 */ /* 0x000fea000b800000 */
[----:B------:R-:W2:Y:S01]  /*2170*/  LDCU.128 UR12, c[0x0][0xb10] ;  /* 0x00016200ff0c77ac */ /* 0x000ea20008000c00 */
[----:B------:R-:W3:Y:S01]  /*2180*/  LDCU UR25, c[0x0][0xb20] ;  /* 0x00016400ff1977ac */ /* 0x000ee20008000800 */
[----:B------:R-:W4:Y:S01]  /*2190*/  LDCU UR20, c[0x0][0xb0c] ;  /* 0x00016180ff1477ac */ /* 0x000f220008000800 */
[----:B------:R-:W1:Y:S01]  /*21a0*/  LDCU.64 UR10, c[0x0][0xb28] ;  /* 0x00016500ff0a77ac */ /* 0x000e620008000a00 */
[----:B------:R-:W-:Y:S02]  /*21b0*/  UISETP.NE.AND UP3, UPT, UR42, 0x1, UPT ;  /* 0x000000012a00788c */ /* 0x000fe4000bf65270 */
[----:B--2---:R-:W-:Y:S02]  /*21c0*/  UIMAD.WIDE.U32 UR16, UR39, UR15, URZ ;  /* 0x0000000f271072a5 */ /* 0x004fe4000f8e00ff */
[----:B------:R-:W-:Y:S02]  /*21d0*/  UIMAD.WIDE.U32 UR8, UR40, UR12, URZ ;  /* 0x0000000c280872a5 */ /* 0x000fe4000f8e00ff */
[----:B------:R-:W-:-:S02]  /*21e0*/  UISETP.NE.AND UP0, UPT, UR14, 0x1, UPT ;  /* 0x000000010e00788c */ /* 0x000fc4000bf05270 */
[----:B------:R-:W-:Y:S01]  /*21f0*/  UIMAD.WIDE.U32 UR22, UR37, UR15, URZ ;  /* 0x0000000f251672a5 */ /* 0x000fe2000f8e00ff */
[----:B------:R-:W-:Y:S02]  /*2200*/  UMOV UR16, UR17 ;  /* 0x0000001100107c82 */ /* 0x000fe40008000000 */
[----:B------:R-:W-:Y:S01]  /*2210*/  UMOV UR8, UR9 ;  /* 0x0000000900087c82 */ /* 0x000fe20008000000 */
[----:B---3--:R-:W-:Y:S02]  /*2220*/  USHF.R.U32.HI UR16, URZ, UR25, UR16 ;  /* 0x00000019ff107299 */ /* 0x008fe40008011610 */
[----:B----4-:R-:W-:Y:S02]  /*2230*/  UISETP.NE.AND UP2, UPT, UR20, 0x1, UPT ;  /* 0x000000011400788c */ /* 0x010fe4000bf45270 */
[----:B------:R-:W-:Y:S02]  /*2240*/  USHF.R.U32.HI UR8, URZ, UR13, UR8 ;  /* 0x0000000dff087299 */ /* 0x000fe40008011608 */
[----:B------:R-:W-:-:S02]  /*2250*/  USEL UR6, UR39, UR16, !UP0 ;  /* 0x0000001027067287 */ /* 0x000fc4000c000000 */
[----:B------:R-:W-:Y:S02]  /*2260*/  USEL UR8, UR40, UR8, !UP2 ;  /* 0x0000000828087287 */ /* 0x000fe4000d000000 */
[----:B-1----:R-:W-:Y:S01]  /*2270*/  UIMAD.WIDE.U32 UR16, UR6, UR10, URZ ;  /* 0x0000000a061072a5 */ /* 0x002fe2000f8e00ff */
[----:B------:R-:W-:Y:S01]  /*2280*/  UMOV UR4, UR23 ;  /* 0x0000001700047c82 */ /* 0x000fe20008000000 */
[----:B------:R-:W-:Y:S02]  /*2290*/  UIMAD.WIDE.U32 UR18, UR38, UR12, URZ ;  /* 0x0000000c261272a5 */ /* 0x000fe4000f8e00ff */
[----:B------:R-:W-:-:S03]  /*22a0*/  UIMAD.WIDE.U32 UR22, UR8, UR10, URZ ;  /* 0x0000000a081672a5 */ /* 0x000fc6000f8e00ff */
[----:B------:R-:W-:Y:S01]  /*22b0*/  UMOV UR16, UR17 ;  /* 0x0000001100107c82 */ /* 0x000fe20008000000 */
[----:B------:R-:W-:Y:S02]  /*22c0*/  USHF.R.U32.HI UR4, URZ, UR25, UR4 ;  /* 0x00000019ff047299 */ /* 0x000fe40008011604 */
[----:B------:R-:W-:Y:S01]  /*22d0*/  @UP3 USHF.R.U32.HI UR6, URZ, UR11, UR16 ;  /* 0x0000000bff063299 */ /* 0x000fe20008011610 */
[----:B------:R-:W-:Y:S01]  /*22e0*/  UMOV UR18, UR19 ;  /* 0x0000001300127c82 */ /* 0x000fe20008000000 */
[----:B------:R-:W-:Y:S01]  /*22f0*/  UMOV UR22, UR23 ;  /* 0x0000001700167c82 */ /* 0x000fe20008000000 */
[----:B------:R-:W-:Y:S02]  /*2300*/  USHF.R.U32.HI UR13, URZ, UR13, UR18 ;  /* 0x0000000dff0d7299 */ /* 0x000fe40008011612 */
[----:B------:R-:W-:Y:S02]  /*2310*/  USEL UR4, UR37, UR4, !UP0 ;  /* 0x0000000425047287 */ /* 0x000fe4000c000000 */
[----:B------:R-:W-:-:S02]  /*2320*/  @UP3 USHF.R.U32.HI UR8, URZ, UR11, UR22 ;  /* 0x0000000bff083299 */ /* 0x000fc40008011616 */
[----:B------:R-:W-:Y:S02]  /*2330*/  UIMAD UR9, UR42, UR6, URZ ;  /* 0x000000062a0972a4 */ /* 0x000fe4000f8e02ff */
[----:B------:R-:W-:Y:S02]  /*2340*/  USEL UR6, UR38, UR13, !UP2 ;  /* 0x0000000d26067287 */ /* 0x000fe4000d000000 */
[----:B------:R-:W-:Y:S02]  /*2350*/  UIMAD UR12, UR42, UR8, URZ ;  /* 0x000000082a0c72a4 */ /* 0x000fe4000f8e02ff */
[----:B------:R-:W-:Y:S02]  /*2360*/  UISETP.GE.AND UP0, UPT, UR4, UR9, UPT ;  /* 0x000000090400728c */ /* 0x000fe4000bf06270 */
[----:B------:R-:W-:Y:S02]  /*2370*/  UIMAD.WIDE.U32 UR16, UR4, UR10, URZ ;  /* 0x0000000a041072a5 */ /* 0x000fe4000f8e00ff */
[----:B------:R-:W-:-:S02]  /*2380*/  UISETP.GE.OR UP0, UPT, UR6, UR12, UP0 ;  /* 0x0000000c0600728c */ /* 0x000fc40008706670 */
        /* <DEDUP_REMOVED lines=19> */
.L_x_40:
[----:B------:R-:W2:Y:S02]  /*24c0*/  LDCU UR4, c[0x0][0xb30] ;  /* 0x00016600ff0477ac */ /* 0x000ea40008000800 */
[----:B--2---:R-:W-:-:S09]  /*24d0*/  UISETP.NE.AND UP0, UPT, UR4, 0x1, UPT ;  /* 0x000000010400788c */ /* 0x004fd2000bf05270 */
[----:B------:R-:W-:Y:S05]  /*24e0*/  BRA.U UP0, `(.L_x_41) ;  /* 0x0000000100447547 */ /* 0x000fea000b800000 */
[----:B------:R-:W2:Y:S01]  /*24f0*/  LDCU.128 UR12, c[0x0][0xb10] ;  /* 0x00016200ff0c77ac */ /* 0x000ea20008000c00 */
[----:B------:R-:W3:Y:S01]  /*2500*/  LDCU UR16, c[0x0][0xb0c] ;  /* 0x00016180ff1077ac */ /* 0x000ee20008000800 */
[----:B------:R-:W4:Y:S01]  /*2510*/  LDCU UR17, c[0x0][0xb20] ;  /* 0x00016400ff1177ac */ /* 0x000f220008000800 */
[----:B--2---:R-:W-:Y:S02]  /*2520*/  UIMAD.WIDE.U32 UR10, UR38, UR12, URZ ;  /* 0x0000000c260a72a5 */ /* 0x004fe4000f8e00ff */
[----:B------:R-:W-:Y:S02]  /*2530*/  UIMAD.WIDE.U32 UR8, UR37, UR15, URZ ;  /* 0x0000000f250872a5 */ /* 0x000fe4000f8e00ff */
[----:B---3--:R-:W-:Y:S02]  /*2540*/  UISETP.NE.AND UP2, UPT, UR16, 0x1, UPT ;  /* 0x000000011000788c */ /* 0x008fe4000bf45270 */
[----:B------:R-:W-:Y:S01]  /*2550*/  UISETP.NE.AND UP0, UPT, UR14, 0x1, UPT ;  /* 0x000000010e00788c */ /* 0x000fe2000bf05270 */
[----:B------:R-:W-:-:S02]  /*2560*/  UMOV UR6, UR11 ;  /* 0x0000000b00067c82 */ /* 0x000fc40008000000 */
[----:B------:R-:W-:Y:S01]  /*2570*/  UMOV UR4, UR9 ;  /* 0x0000000900047c82 */ /* 0x000fe20008000000 */
[----:B------:R-:W-:Y:S02]  /*2580*/  USHF.R.U32.HI UR6, URZ, UR13, UR6 ;  /* 0x0000000dff067299 */ /* 0x000fe40008011606 */
[----:B----4-:R-:W-:Y:S02]  /*2590*/  USHF.R.U32.HI UR4, URZ, UR17, UR4 ;  /* 0x00000011ff047299 */ /* 0x010fe40008011604 */
[----:B------:R-:W-:Y:S02]  /*25a0*/  USEL UR6, UR38, UR6, !UP2 ;  /* 0x0000000626067287 */ /* 0x000fe4000d000000 */
[----:B------:R-:W-:-:S04]  /*25b0*/  USEL UR4, UR37, UR4, !UP0 ;  /* 0x0000000425047287 */ /* 0x000fc8000c000000 */
[----:B------:R-:W-:Y:S02]  /*25c0*/  UIADD3 UR8, UPT, UPT, UR6, -UR4, URZ ;  /* 0x8000000406087290 */ /* 0x000fe4000fffe0ff */
[----:B------:R-:W-:Y:S02]  /*25d0*/  UIADD3 UR4, UPT, UPT, -UR6, UR4, URZ ;  /* 0x0000000406047290 */ /* 0x000fe4000fffe1ff */
[----:B------:R-:W-:Y:S02]  /*25e0*/  UIMAD UR37, UR8, UR14, UR37 ;  /* 0x0000000e082572a4 */ /* 0x000fe4000f8e0225 */
[----:B------:R-:W-:-:S12]  /*25f0*/  UIMAD UR38, UR4, UR16, UR38 ;  /* 0x00000010042672a4 */ /* 0x000fd8000f8e0226 */
.L_x_41:
[----:B------:R-:W-:Y:S01]  /*2600*/  VIADD R11, R11, 0x1 ;  /* 0x000000010b0b7836 */ /* 0x000fe20000000000 */
[----:B------:R-:W-:Y:S01]  /*2610*/  R2UR UR4, R160 ;  /* 0x00000000a00472ca */ /* 0x000fe200000e0000 */
[----:B------:R-:W-:Y:S01]  /*2620*/  UIADD3 UR20, UPT, UPT, UR37, UR59, URZ ;  /* 0x0000003b25147290 */ /* 0x000fe2000fffe0ff */
[----:B------:R-:W-:Y:S02]  /*2630*/  PLOP3.LUT P1, PT, PT, PT, PT, 0x80, 0x8 ;  /* 0x000000000008781c */ /* 0x000fe40003f2f070 */
[----:B------:R-:W-:-:S04]  /*2640*/  ISETP.NE.AND P0, PT, R11, 0x2, PT ;  /* 0x000000020b00780c */ /* 0x000fc80003f05270 */
[----:B------:R-:W-:Y:S02]  /*2650*/  SEL R3, RZ, 0x1, P0 ;  /* 0x00000001ff037807 */ /* 0x000fe40000000000 */
[----:B------:R-:W-:Y:S02]  /*2660*/  SEL R11, R11, RZ, P0 ;  /* 0x000000ff0b0b7207 */ /* 0x000fe40000000000 */
[----:B------:R-:W-:Y:S01]  /*2670*/  LOP3.LUT R10, R10, R3, RZ, 0x3c, !PT ;  /* 0x000000030a0a7212 */ /* 0x000fe200078e3cff */
[----:B------:R-:W-:Y:S01]  /*2680*/  UIADD3 UR16, UPT, UPT, UR38, UR4, URZ ;  /* 0x0000000426107290 */ /* 0x000fe2000fffe0ff */
[----:B------:R-:W-:Y:S11]  /*2690*/  BRA.U UP1, `(.L_x_42) ;  /* 0xfffffff101587547 */ /* 0x000ff6000b83ffff */
[----:B------:R-:W-:Y:S01]  /*26a0*/  UIADD3 UR7, UPT, UPT, UR7, 0x18, URZ ;  /* 0x0000001807077890 */ /* 0x000fe2000fffe0ff */
[----:B------:R-:W-:-:S03]  /*26b0*/  SHF.L.U32 R3, R12, 0x1f, RZ ;  /* 0x0000001f0c037819 */ /* 0x000fc600000006ff */
[----:B------:R-:W-:-:S09]  /*26c0*/  ULEA UR4, UR5, UR7, 0x3 ;  /* 0x0000000705047291 */ /* 0x000fd2000f8e18ff */
[----:B------:R-:W2:Y:S02]  /*26d0*/  SYNCS.PHASECHK.TRANS64.TRYWAIT P0, [UR4], R3 ;  /* 0x00000003ff0075a7 */ /* 0x000ea40008001104 */
[----:B--2---:R-:W-:Y:S05]  /*26e0*/  @!P0 BRA `(.L_x_43) ;  /* 0x0000009000288947 */ /* 0x004fea0003800000 */
.L_x_137:
[----:B------:R-:W-:-:S04]  /*26f0*/  UIADD3 UR4, UPT, UPT, UR5, 0x1, URZ ;  /* 0x0000000105047890 */ /* 0x000fc8000fffe0ff */
[----:B------:R-:W-:-:S04]  /*2700*/  UISETP.NE.AND UP0, UPT, UR4, 0x3, UPT ;  /* 0x000000030400788c */ /* 0x000fc8000bf05270 */
[----:B------:R-:W-:Y:S02]  /*2710*/  USEL UR6, URZ, 0x1, UP0 ;  /* 0x00000001ff067887 */ /* 0x000fe40008000000 */
[----:B------:R-:W-:-:S04]  /*2720*/  USEL UR4, UR4, URZ, UP0 ;  /* 0x000000ff04047287 */ /* 0x000fc80008000000 */
[----:B------:R-:W-:Y:S01]  /*2730*/  ULEA UR5, UR4, UR7, 0x3 ;  /* 0x0000000704057291 */ /* 0x000fe2000f8e18ff */
[----:B------:R-:W-:-:S04]  /*2740*/  LOP3.LUT R12, R12, UR6, RZ, 0x3c, !PT ;  /* 0x000000060c0c7c12 */ /* 0x000fc8000f8e3cff */
[----:B-1----:R-:W-:-:S04]  /*2750*/  SHF.L.U32 R3, R12, 0x1f, RZ ;  /* 0x0000001f0c037819 */ /* 0x002fc800000006ff */
[----:B------:R-:W1:Y:S02]  /*2760*/  SYNCS.PHASECHK.TRANS64.TRYWAIT P0, [UR5], R3 ;  /* 0x00000003ff0075a7 */ /* 0x000e640008001105 */
[----:B-1----:R-:W-:Y:S05]  /*2770*/  @!P0 BRA `(.L_x_44) ;  /* 0x00000090001c8947 */ /* 0x002fea0003800000 */
.L_x_139:
[----:B------:R-:W-:-:S04]  /*2780*/  UIADD3 UR4, UPT, UPT, UR4, 0x1, URZ ;  /* 0x0000000104047890 */ /* 0x000fc8000fffe0ff */
[----:B------:R-:W-:-:S04]  /*2790*/  UISETP.NE.AND UP0, UPT, UR4, 0x3, UPT ;  /* 0x000000030400788c */ /* 0x000fc8000bf05270 */
[----:B------:R-:W-:Y:S02]  /*27a0*/  USEL UR5, URZ, 0x1, UP0 ;  /* 0x00000001ff057887 */ /* 0x000fe40008000000 */
[----:B------:R-:W-:-:S04]  /*27b0*/  USEL UR4, UR4, URZ, UP0 ;  /* 0x000000ff04047287 */ /* 0x000fc80008000000 */
[----:B------:R-:W-:Y:S01]  /*27c0*/  ULEA UR4, UR4, UR7, 0x3 ;  /* 0x0000000704047291 */ /* 0x000fe2000f8e18ff */
[----:B-1----:R-:W-:-:S04]  /*27d0*/  LOP3.LUT R3, R12, UR5, RZ, 0x3c, !PT ;  /* 0x000000050c037c12 */ /* 0x002fc8000f8e3cff */
[----:B------:R-:W-:Y:S01]  /*27e0*/  SHF.L.U32 R3, R3, 0x1f, RZ ;  /* 0x0000001f03037819 */ /* 0x000fe200000006ff */
[----:B------:R-:W-:-:S07]  /*27f0*/  IMAD.U32 R0, RZ, RZ, UR4 ;  /* 0x00000004ff007e24 */ /* 0x000fce000f8e00ff */
.L_x_45:
[----:B-1----:R1:W2:Y:S02]  /*2800*/  SYNCS.PHASECHK.TRANS64.TRYWAIT P0, [R0+URZ], R3 ;  /* 0x00000003000075a7 */ /* 0x0022a400080011ff */
[----:B--2---:R-:W-:Y:S05]  /*2810*/  @!P0 NANOSLEEP.SYNCS 0x989680 ;  /* 0x009896800000895d */ /* 0x004fea0003900000 */
[----:B------:R-:W2:Y:S02]  /*2820*/  @!P0 SYNCS.PHASECHK.TRANS64 P0, [R0+URZ], R3 ;  /* 0x00000003000085a7 */ /* 0x000ea400080010ff */
[----:B--2---:R-:W-:Y:S05]  /*2830*/  @P0 EXIT ;  /* 0x000000000000094d */ /* 0x004fea0003800000 */
[----:B------:R-:W-:Y:S05]  /*2840*/  BRA `(.L_x_45) ;  /* 0xfffffffc00ec7947 */ /* 0x000fea000383ffff */
.L_x_22:
[----:B------:R-:W1:Y:S02]  /*2850*/  S2UR UR4, SR_CgaCtaId ;  /* 0x00000000000479c3 */ /* 0x000e640000008800 */
[----:B-1----:R-:W-:-:S04]  /*2860*/  UISETP.NE.AND UP0, UPT, UR4, URZ, UPT ;  /* 0x000000ff0400728c */ /* 0x002fc8000bf05270 */
[----:B------:R-:W-:-:S09]  /*2870*/  UISETP.NE.OR UP0, UPT, UR17, 0x1, UP0 ;  /* 0x000000011100788c */ /* 0x000fd20008705670 */
[----:B------:R-:W-:Y:S05]  /*2880*/  BRA.U UP0, `(.L_x_46) ;  /* 0x00000005004c7547 */ /* 0x000fea000b800000 */
[----:B------:R-:W1:Y:S01]  /*2890*/  S2UR UR5, SR_CgaCtaId ;  /* 0x00000000000579c3 */ /* 0x000e620000008800 */
[----:B------:R-:W-:Y:S01]  /*28a0*/  UMOV UR4, 0x400 ;  /* 0x0000040000047882 */ /* 0x000fe20000000000 */
[----:B------:R-:W-:Y:S01]  /*28b0*/  ISETP.GE.U32.AND P2, PT, R0, 0x2, PT ;  /* 0x000000020000780c */ /* 0x000fe20003f46070 */
[----:B------:R-:W-:Y:S01]  /*28c0*/  IMAD.MOV.U32 R12, RZ, RZ, 0x1 ;  /* 0x00000001ff0c7424 */ /* 0x000fe200078e00ff */
[----:B------:R-:W-:Y:S02]  /*28d0*/  CS2R R10, SRZ ;  /* 0x00000000000a7805 */ /* 0x000fe4000001ff00 */
[----:B------:R-:W-:Y:S01]  /*28e0*/  CS2R R8, SRZ ;  /* 0x0000000000087805 */ /* 0x000fe2000001ff00 */
[----:B-1----:R-:W-:-:S03]  /*28f0*/  ULEA UR6, UR5, UR4, 0x18 ;  /* 0x0000000405067291 */ /* 0x002fc6000f8ec0ff */
[----:B------:R-:W-:-:S09]  /*2900*/  UMOV UR5, URZ ;  /* 0x000000ff00057c82 */ /* 0x000fd20008000000 */
.L_x_50:
[----:B------:R-:W-:Y:S02]  /*2910*/  LEA R2, R8, UR6, 0x3 ;  /* 0x0000000608027c11 */ /* 0x000fe4000f8e18ff */
[----:B------:R-:W-:-:S03]  /*2920*/  SHF.L.U32 R5, R9, 0x1f, RZ ;  /* 0x0000001f09057819 */ /* 0x000fc600000006ff */
[----:B------:R-:W-:Y:S01]  /*2930*/  VIADD R4, R2, 0xd0 ;  /* 0x000000d002047836 */ /* 0x000fe20000000000 */
[----:B------:R-:W1:Y:S02]  /*2940*/  SYNCS.PHASECHK.TRANS64.TRYWAIT P0, [R2+URZ+0xc0], R5 ;  /* 0x0000c005020075a7 */ /* 0x000e6400080011ff */
[----:B-1----:R-:W-:Y:S05]  /*2950*/  @!P0 BRA `(.L_x_47) ;  /* 0x0000008c00bc8947 */ /* 0x002fea0003800000 */
.L_x_140:
[----:B------:R-:W-:Y:S01]  /*2960*/  ULEA UR4, UR5, UR6, 0x3 ;  /* 0x0000000605047291 */ /* 0x000fe2000f8e18ff */
[----:B------:R-:W-:Y:S02]  /*2970*/  PRMT R4, RZ, 0x654, R4 ;  /* 0x00000654ff047816 */ /* 0x000fe40000000004 */
[----:B-1----:R-:W-:Y:S01]  /*2980*/  SHF.L.U32 R5, R12, 0x1f, RZ ;  /* 0x0000001f0c057819 */ /* 0x002fe200000006ff */
[----:B------:R-:W-:Y:S01]  /*2990*/  UIADD3 UR7, UPT, UPT, UR4, 0x80, URZ ;  /* 0x0000008004077890 */ /* 0x000fe2000fffe0ff */
[----:B------:R1:W-:Y:S05]  /*29a0*/  SYNCS.ARRIVE.TRANS64.RED.A1T0 RZ, [R4+URZ], RZ ;  /* 0x000000ff04ff79a7 */ /* 0x0003ea00081004ff */
[----:B------:R-:W-:Y:S01]  /*29b0*/  IMAD.U32 R7, RZ, RZ, UR7 ;  /* 0x00000007ff077e24 */ /* 0x000fe2000f8e00ff */
[----:B------:R-:W2:Y:S04]  /*29c0*/  SYNCS.PHASECHK.TRANS64.TRYWAIT P0, [UR4+0x90], R5 ;  /* 0x00009005ff0075a7 */ /* 0x000ea80008001104 */
[----:B------:R-:W-:Y:S01]  /*29d0*/  PRMT R6, R0, 0x654, R7 ;  /* 0x0000065400067816 */ /* 0x000fe20000000007 */
[----:B-1----:R-:W-:Y:S01]  /*29e0*/  @!P2 IMAD.MOV.U32 R4, RZ, RZ, 0x10 ;  /* 0x00000010ff04a424 */ /* 0x002fe200078e00ff */
[----:B--2---:R-:W-:Y:S06]  /*29f0*/  @!P0 BRA `(.L_x_48) ;  /* 0x0000008c00a88947 */ /* 0x004fec0003800000 */
.L_x_142:
[----:B------:R-:W-:Y:S01]  /*2a00*/  ULEA UR8, UR5, UR6, 0x4 ;  /* 0x0000000605087291 */ /* 0x000fe2000f8e20ff */
[----:B------:R-:W-:Y:S01]  /*2a10*/  SEL R3, R6, R3, !P2 ;  /* 0x0000000306037207 */ /* 0x000fe20005000000 */
[----:B------:R-:W-:Y:S01]  /*2a20*/  UIADD3 UR9, UPT, UPT, UR4, 0x80, URZ ;  /* 0x0000008004097890 */ /* 0x000fe2000fffe0ff */
[----:B-1----:R-:W-:Y:S01]  /*2a30*/  LEA R2, R11, UR6, 0x3 ;  /* 0x000000060b027c11 */ /* 0x002fe2000f8e18ff */
[----:B------:R-:W-:Y:S01]  /*2a40*/  UIADD3 UR8, UPT, UPT, UR8, 0xf0, URZ ;  /* 0x000000f008087890 */ /* 0x000fe2000fffe0ff */
[----:B------:R-:W-:Y:S01]  /*2a50*/  SHF.L.U32 R5, R10, 0x1f, RZ ;  /* 0x0000001f0a057819 */ /* 0x000fe200000006ff */
[----:B------:R1:W-:Y:S01]  /*2a60*/  @!P2 SYNCS.ARRIVE.TRANS64.RED RZ, [R3+URZ], R4 ;  /* 0x0000000403ffa9a7 */ /* 0x0003e200080004ff */
[----:B------:R-:W-:Y:S01]  /*2a70*/  UIADD3 UR4, UPT, UPT, UR5, 0x1, URZ ;  /* 0x0000000105047890 */ /* 0x000fe2000fffe0ff */
[----:B------:R-:W-:-:S03]  /*2a80*/  VIADD R8, R8, 0x1 ;  /* 0x0000000108087836 */ /* 0x000fc60000000000 */
[----:B------:R-:W-:Y:S02]  /*2a90*/  UISETP.NE.AND UP0, UPT, UR4, 0x2, UPT ;  /* 0x000000020400788c */ /* 0x000fe4000bf05270 */
[----:B------:R-:W-:Y:S06]  /*2aa0*/  UGETNEXTWORKID.BROADCAST [UR8], [UR9] ;  /* 0x00000000080073ca */ /* 0x000fec0008000100 */
[----:B------:R-:W-:Y:S01]  /*2ab0*/  USEL UR7, URZ, 0x1, UP0 ;  /* 0x00000001ff077887 */ /* 0x000fe20008000000 */
[----:B------:R-:W-:Y:S01]  /*2ac0*/  ISETP.NE.AND P0, PT, R8, 0x2, PT ;  /* 0x000000020800780c */ /* 0x000fe20003f05270 */
[----:B------:R-:W-:Y:S01]  /*2ad0*/  USEL UR5, UR4, URZ, UP0 ;  /* 0x000000ff04057287 */ /* 0x000fe20008000000 */
[----:B------:R-:W2:Y:S03]  /*2ae0*/  SYNCS.PHASECHK.TRANS64.TRYWAIT P1, [R2+URZ+0x80], R5 ;  /* 0x00008005020075a7 */ /* 0x000ea600080211ff */
[----:B------:R-:W-:Y:S01]  /*2af0*/  LOP3.LUT R12, R12, UR7, RZ, 0x3c, !PT ;  /* 0x000000070c0c7c12 */ /* 0x000fe2000f8e3cff */
[----:B-12---:R-:W-:Y:S07]  /*2b00*/  @!P1 BRA `(.L_x_49) ;  /* 0x0000008c007c9947 */ /* 0x006fee0003800000 */
.L_x_143:
[C---:B------:R-:W-:Y:S01]  /*2b10*/  LEA R4, R11.reuse, UR6, 0x4 ;  /* 0x000000060b047c11 */ /* 0x040fe2000f8e20ff */
[----:B-1----:R-:W-:Y:S01]  /*2b20*/  VIADD R2, R2, 0x90 ;  /* 0x0000009002027836 */ /* 0x002fe20000000000 */
[----:B------:R-:W-:Y:S01]  /*2b30*/  SEL R8, R8, RZ, P0 ;  /* 0x000000ff08087207 */ /* 0x000fe20000000000 */
[----:B------:R-:W-:-:S03]  /*2b40*/  VIADD R11, R11, 0x1 ;  /* 0x000000010b0b7836 */ /* 0x000fc60000000000 */
[----:B------:R-:W1:Y:S01]  /*2b50*/  LDS.128 R4, [R4+0xf0] ;  /* 0x0000f00004047984 */ /* 0x000e620000000c00 */
[----:B------:R-:W-:Y:S02]  /*2b60*/  PRMT R2, RZ, 0x654, R2 ;  /* 0x00000654ff027816 */ /* 0x000fe40000000002 */
[C---:B------:R-:W-:Y:S01]  /*2b70*/  ISETP.NE.AND P1, PT, R11.reuse, 0x2, PT ;  /* 0x000000020b00780c */ /* 0x040fe20003f25270 */
[----:B------:R-:W-:Y:S01]  /*2b80*/  @!PT LDS RZ, [RZ] ;  /* 0x00000000fffff984 */ /* 0x000fe20000000800 */
[----:B------:R-:W-:Y:S01]  /*2b90*/  @!PT LDS RZ, [RZ] ;  /* 0x00000000fffff984 */ /* 0x000fe20000000800 */
[----:B------:R-:W-:Y:S01]  /*2ba0*/  @!PT LDS RZ, [RZ] ;  /* 0x00000000fffff984 */ /* 0x000fe20000000800 */
[----:B------:R-:W-:Y:S01]  /*2bb0*/  @!PT LDS RZ, [RZ] ;  /* 0x00000000fffff984 */ /* 0x000fe20000000800 */
[----:B------:R2:W-:Y:S06]  /*2bc0*/  MEMBAR.ALL.CTA ;  /* 0x0000000000007992 */ /* 0x0005ec0000008000 */
[----:B--2---:R-:W2:Y:S01]  /*2bd0*/  FENCE.VIEW.ASYNC.S ;  /* 0x00000000000073c6 */ /* 0x004ea20000000000 */
[----:B------:R-:W-:Y:S01]  /*2be0*/  SEL R11, R11, RZ, P1 ;  /* 0x000000ff0b0b7207 */ /* 0x000fe20000800000 */
[----:B--2---:R2:W-:Y:S01]  /*2bf0*/  SYNCS.ARRIVE.TRANS64.RED.A1T0 RZ, [R2+URZ], RZ ;  /* 0x000000ff02ff79a7 */ /* 0x0045e200081004ff */
[----:B-1----:R-:W-:-:S02]  /*2c00*/  LOP3.LUT P3, RZ, R6, 0x1, RZ, 0xc0, !PT ;  /* 0x0000000106ff7812 */ /* 0x002fc4000786c0ff */
[----:B------:R-:W-:-:S04]  /*2c10*/  SEL R5, RZ, 0x1, P1 ;  /* 0x00000001ff057807 */ /* 0x000fc80000800000 */
[----:B------:R-:W-:Y:S02]  /*2c20*/  LOP3.LUT R10, R10, R5, RZ, 0x3c, !PT ;  /* 0x000000050a0a7212 */ /* 0x000fe400078e3cff */
[----:B--2---:R-:W-:-:S04]  /*2c30*/  SEL R2, RZ, 0x1, P0 ;  /* 0x00000001ff027807 */ /* 0x004fc80000000000 */
[----:B------:R-:W-:Y:S01]  /*2c40*/  LOP3.LUT R9, R9, R2, RZ, 0x3c, !PT ;  /* 0x0000000209097212 */ /* 0x000fe200078e3cff */
[----:B------:R-:W-:Y:S06]  /*2c50*/  @P3 BRA `(.L_x_50) ;  /* 0xfffffffc002c3947 */ /* 0x000fec000383ffff */
[----:B------:R-:W-:Y:S01]  /*2c60*/  ULEA UR4, UR5, UR6, 0x3 ;  /* 0x0000000605047291 */ /* 0x000fe2000f8e18ff */
[----:B------:R-:W-:-:S08]  /*2c70*/  SHF.L.U32 R3, R12, 0x1f, RZ ;  /* 0x0000001f0c037819 */ /* 0x000fd000000006ff */
[----:B------:R-:W1:Y:S02]  /*2c80*/  SYNCS.PHASECHK.TRANS64 P0, [UR4+0x90], R3 ;  /* 0x00009003ff0075a7 */ /* 0x000e640008001004 */
[----:B-1----:R-:W-:Y:S05]  /*2c90*/  @P0 BRA `(.L_x_51) ;  /* 0x0000000000080947 */ /* 0x002fea0003800000 */
[----:B------:R-:W1:Y:S02]  /*2ca0*/  SYNCS.PHASECHK.TRANS64.TRYWAIT P0, [UR4+0x90], R3 ;  /* 0x00009003ff0075a7 */ /* 0x000e640008001104 */
[----:B-1----:R-:W-:Y:S05]  /*2cb0*/  @!P0 BRA `(.L_x_52) ;  /* 0x0000008c00248947 */ /* 0x002fea0003800000 */
.L_x_51:
[----:B------:R-:W-:-:S04]  /*2cc0*/  UIADD3 UR7, UPT, UPT, UR5, 0x1, URZ ;  /* 0x0000000105077890 */ /* 0x000fc8000fffe0ff */
[----:B------:R-:W-:-:S04]  /*2cd0*/  UISETP.NE.AND UP0, UPT, UR7, 0x2, UPT ;  /* 0x000000020700788c */ /* 0x000fc8000bf05270 */
[----:B------:R-:W-:Y:S02]  /*2ce0*/  USEL UR8, URZ, 0x1, UP0 ;  /* 0x00000001ff087887 */ /* 0x000fe40008000000 */
[----:B------:R-:W-:-:S04]  /*2cf0*/  USEL UR7, UR7, URZ, UP0 ;  /* 0x000000ff07077287 */ /* 0x000fc80008000000 */
[----:B------:R-:W-:Y:S01]  /*2d00*/  ULEA UR7, UR7, UR6, 0x3 ;  /* 0x0000000607077291 */ /* 0x000fe2000f8e18ff */
[----:B-1----:R-:W-:-:S04]  /*2d10*/  LOP3.LUT R3, R12, UR8, RZ, 0x3c, !PT ;  /* 0x000000080c037c12 */ /* 0x002fc8000f8e3cff */
[----:B------:R-:W-:-:S04]  /*2d20*/  SHF.L.U32 R0, R3, 0x1f, RZ ;  /* 0x0000001f03007819 */ /* 0x000fc800000006ff */
[----:B------:R-:W1:Y:S02]  /*2d30*/  SYNCS.PHASECHK.TRANS64 P0, [UR7+0x90], R0 ;  /* 0x00009000ff0075a7 */ /* 0x000e640008001007 */
[----:B-1----:R-:W-:Y:S05]  /*2d40*/  @P0 EXIT ;  /* 0x000000000000094d */ /* 0x002fea0003800000 */
[----:B------:R-:W-:Y:S02]  /*2d50*/  SHF.L.U32 R3, R3, 0x1f, RZ ;  /* 0x0000001f03037819 */ /* 0x000fe400000006ff */
[----:B------:R-:W-:-:S07]  /*2d60*/  MOV R0, UR7 ;  /* 0x0000000700007c02 */ /* 0x000fce0008000f00 */
.L_x_53:
[----:B-1----:R1:W2:Y:S02]  /*2d70*/  SYNCS.PHASECHK.TRANS64.TRYWAIT P0, [R0+URZ+0x90], R3 ;  /* 0x00009003000075a7 */ /* 0x0022a400080011ff */
[----:B--2---:R-:W-:Y:S05]  /*2d80*/  @!P0 NANOSLEEP.SYNCS 0x989680 ;  /* 0x009896800000895d */ /* 0x004fea0003900000 */
[----:B------:R-:W2:Y:S02]  /*2d90*/  @!P0 SYNCS.PHASECHK.TRANS64 P0, [R0+URZ+0x90], R3 ;  /* 0x00009003000085a7 */ /* 0x000ea400080010ff */
[----:B--2---:R-:W-:Y:S05]  /*2da0*/  @P0 EXIT ;  /* 0x000000000000094d */ /* 0x004fea0003800000 */
[----:B------:R-:W-:Y:S05]  /*2db0*/  BRA `(.L_x_53) ;  /* 0xfffffffc00ec7947 */ /* 0x000fea000383ffff */
.L_x_46:
[----:B------:R-:W-:Y:S05]  /*2dc0*/  BRA.U UP4, `(.L_x_54) ;  /* 0x0000000d04787547 */ /* 0x000fea000b800000 */
[----:B------:R-:W1:Y:S01]  /*2dd0*/  S2UR UR7, SR_CgaCtaId ;  /* 0x00000000000779c3 */ /* 0x000e620000008800 */
[----:B------:R-:W-:Y:S01]  /*2de0*/  UMOV UR4, 0x40 ;  /* 0x0000004000047882 */ /* 0x000fe20000000000 */
[----:B------:R-:W-:Y:S01]  /*2df0*/  NOP ;  /* 0x0000000000007918 */ /* 0x000fe20000000000 */
[----:B------:R-:W-:Y:S01]  /*2e00*/  UMOV UR6, 0x400 ;  /* 0x0000040000067882 */ /* 0x000fe20000000000 */
[----:B-1----:R-:W-:Y:S02]  /*2e10*/  ULEA UR5, UR7, UR4, 0x18 ;  /* 0x0000000407057291 */ /* 0x002fe4000f8ec0ff */
[----:B------:R-:W-:-:S07]  /*2e20*/  ULEA UR6, UR7, UR6, 0x18 ;  /* 0x0000000607067291 */ /* 0x000fce000f8ec0ff */
[----:B------:R-:W1:Y:S02]  /*2e30*/  LDS.U8 R0, [UR5+0x1c] ;  /* 0x00001c05ff007984 */ /* 0x000e640008000000 */
[----:B-1----:R-:W-:-:S13]  /*2e40*/  ISETP.NE.AND P0, PT, R0, RZ, PT ;  /* 0x000000ff0000720c */ /* 0x002fda0003f05270 */
[----:B------:R-:W-:Y:S05]  /*2e50*/  @P0 BRA `(.L_x_55) ;  /* 0x0000000000580947 */ /* 0x000fea0003800000 */
[----:B------:R-:W-:-:S13]  /*2e60*/  ELECT P0, URZ, PT ;  /* 0x0000000000ff782f */ /* 0x000fda0003800000 */
[----:B------:R-:W-:Y:S05]  /*2e70*/  @!P0 BRA `(.L_x_56) ;  /* 0x0000000000608947 */ /* 0x000fea0003800000 */
[----:B------:R-:W-:Y:S01]  /*2e80*/  UMOV UR4, 0x10 ;  /* 0x0000001000047882 */ /* 0x000fe20000000000 */
[----:B------:R-:W-:Y:S01]  /*2e90*/  HFMA2 R0, -RZ, RZ, 0, 5.9604644775390625e-08 ;  /* 0x00000001ff007431 */ /* 0x000fe200000001ff */
[----:B------:R-:W-:-:S03]  /*2ea0*/  MOV R3, 0xffff ;  /* 0x0000ffff00037802 */ /* 0x000fc60000000f00 */
[----:B------:R-:W-:Y:S04]  /*2eb0*/  DEPBAR.LE SB1, 0x36 ;  /* 0x00009d800000791a */ /* 0x000fe80000000000 */
[----:B------:R-:W1:Y:S02]  /*2ec0*/  UTCATOMSWS.FIND_AND_SET.ALIGN UP0, UR4, UR4 ;  /* 0x00000004000475e3 */ /* 0x000e640008000800 */
[----:B-1----:R-:W-:Y:S01]  /*2ed0*/  MOV R4, UR4 ;  /* 0x0000000400047c02 */ /* 0x002fe20008000f00 */
[----:B------:R-:W-:Y:S06]  /*2ee0*/  BRA.U UP0, `(.L_x_57) ;  /* 0x0000000100187547 */ /* 0x000fec000b800000 */
.L_x_58:
[----:B------:R-:W-:Y:S05]  /*2ef0*/  NANOSLEEP 0x64 ;  /* 0x000000640000795d */ /* 0x000fea0003800000 */
[----:B------:R-:W-:-:S05]  /*2f00*/  UMOV UR4, 0x10 ;  /* 0x0000001000047882 */ /* 0x000fca0000000000 */
[----:B------:R-:W-:Y:S04]  /*2f10*/  DEPBAR.LE SB1, 0x36 ;  /* 0x00009d800000791a */ /* 0x000fe80000000000 */
[----:B------:R-:W1:Y:S02]  /*2f20*/  UTCATOMSWS.FIND_AND_SET.ALIGN UP0, UR4, UR4 ;  /* 0x00000004000475e3 */ /* 0x000e640008000800 */
[----:B-1----:R-:W-:Y:S01]  /*2f30*/  MOV R4, UR4 ;  /* 0x0000000400047c02 */ /* 0x002fe20008000f00 */
[----:B------:R-:W-:Y:S05]  /*2f40*/  BRA.U !UP0, `(.L_x_58) ;  /* 0xfffffffd08e87547 */ /* 0x000fea000b83ffff */
.L_x_57:
[-C--:B------:R-:W-:Y:S02]  /*2f50*/  SHF.L.U32 R3, R3, R4.reuse, RZ ;  /* 0x0000000403037219 */ /* 0x080fe400000006ff */
[----:B------:R-:W-:Y:S01]  /*2f60*/  SHF.L.U32 R0, R0, R4, RZ ;  /* 0x0000000400007219 */ /* 0x000fe200000006ff */
[----:B------:R-:W-:Y:S02]  /*2f70*/  IMAD.SHL.U32 R4, R4, 0x20, RZ ;  /* 0x0000002004047824 */ /* 0x000fe400078e00ff */
[----:B------:R1:W-:Y:S04]  /*2f80*/  ATOMS.OR RZ, [UR5+0x14], R3 ;  /* 0x00001403ffff798c */ /* 0x0003e8000b000005 */
[----:B------:R1:W-:Y:S04]  /*2f90*/  ATOMS.OR RZ, [UR5+0x18], R0 ;  /* 0x00001800ffff798c */ /* 0x0003e8000b000005 */
[----:B------:R1:W-:Y:S01]  /*2fa0*/  STS [UR6+0x110], R4 ;  /* 0x00011004ff007988 */ /* 0x0003e20008000806 */
[----:B------:R-:W-:Y:S05]  /*2fb0*/  BRA `(.L_x_56) ;  /* 0x0000000000107947 */ /* 0x000fea0003800000 */
.L_x_55:
[----:B------:R-:W-:Y:S02]  /*2fc0*/  MOV R0, 0xffffffff ;  /* 0xffffffff00007802 */ /* 0x000fe40000000f00 */
[----:B------:R-:W-:-:S03]  /*2fd0*/  MOV R4, 0x3000 ;  /* 0x0000300000047802 */ /* 0x000fc60000000f00 */
[----:B------:R1:W-:Y:S04]  /*2fe0*/  STS [UR6+0x110], R0 ;  /* 0x00011000ff007988 */ /* 0x0003e80008000806 */
[----:B-1---5:R-:W-:Y:S05]  /*2ff0*/  CALL.REL.NOINC `($__internal_1_$__cuda_sm10x_tcgen05_guardrail_trap_phase_invalid_during_alloc) ;  /* 0x0000009000387944 */ /* 0x022fea0003c00000 */
.L_x_56:
[----:B------:R-:W-:Y:S05]  /*3000*/  WARPSYNC.ALL ;  /* 0x0000000000007948 */ /* 0x000fea0003800000 */
[----:B------:R-:W2:Y:S01]  /*3010*/  S2UR UR4, SR_CgaCtaId ;  /* 0x00000000000479c3 */ /* 0x000ea20000008800 */
[----:B------:R-:W-:Y:S01]  /*3020*/  UMOV UR26, 0x400 ;  /* 0x00000400001a7882 */ /* 0x000fe20000000000 */
[----:B------:R-:W-:-:S06]  /*3030*/  NOP ;  /* 0x0000000000007918 */ /* 0x000fcc0000000000 */
[----:B------:R-:W-:Y:S06]  /*3040*/  BAR.ARV 0x6, 0xa0 ;  /* 0x0182800000007b1d */ /* 0x000fec0000002000 */
[----:B------:R-:W3:Y:S01]  /*3050*/  LDCU UR5, c[0x0][0x38c] ;  /* 0x00007180ff0577ac */ /* 0x000ee20008000800 */
[----:B------:R-:W-:Y:S01]  /*3060*/  LOP3.LUT R2, R2, 0xffff, RZ, 0xc0, !PT ;  /* 0x0000ffff02027812 */ /* 0x000fe200078ec0ff */
[----:B------:R-:W-:Y:S01]  /*3070*/  IMAD.MOV.U32 R11, RZ, RZ, 0x1 ;  /* 0x00000001ff0b7424 */ /* 0x000fe200078e00ff */
[----:B------:R-:W-:Y:S01]  /*3080*/  CS2R R8, SRZ ;  /* 0x0000000000087805 */ /* 0x000fe2000001ff00 */
[----:B------:R-:W4:Y:S01]  /*3090*/  LDCU UR7, c[0x0][0x38c] ;  /* 0x00007180ff0777ac */ /* 0x000f220008000800 */
[----:B------:R-:W-:Y:S01]  /*30a0*/  R2UR UR27, R2 ;  /* 0x00000000021b72ca */ /* 0x000fe200000e0000 */
[----:B------:R-:W-:Y:S01]  /*30b0*/  IMAD.MOV.U32 R10, RZ, RZ, RZ ;  /* 0x000000ffff0a7224 */ /* 0x000fe200078e00ff */
[----:B------:R-:W-:Y:S01]  /*30c0*/  UMOV UR31, URZ ;  /* 0x000000ff001f7c82 */ /* 0x000fe20008000000 */
[----:B------:R-:W-:Y:S01]  /*30d0*/  UMOV UR22, URZ ;  /* 0x000000ff00167c82 */ /* 0x000fe20008000000 */
[----:B--2---:R-:W-:Y:S01]  /*30e0*/  ULEA UR26, UR4, UR26, 0x18 ;  /* 0x0000001a041a7291 */ /* 0x004fe2000f8ec0ff */
[----:B------:R-:W-:Y:S01]  /*30f0*/  UMOV UR38, 0x0 ;  /* 0x0000000000267882 */ /* 0x000fe20000000000 */
[----:B------:R-:W-:-:S02]  /*3100*/  UMOV UR39, 0x8400010 ;  /* 0x0840001000277882 */ /* 0x000fc40000000000 */
[----:B------:R-:W-:Y:S02]  /*3110*/  UIADD3 UR4, UPT, UPT, UR26, 0xc400, URZ ;  /* 0x0000c4001a047890 */ /* 0x000fe4000fffe0ff */
[----:B------:R-:W-:Y:S02]  /*3120*/  UIADD3 UR6, UPT, UPT, UR26, 0x18400, URZ ;  /* 0x000184001a067890 */ /* 0x000fe4000fffe0ff */
[----:B---3--:R-:W-:Y:S01]  /*3130*/  UIADD3 UR5, UPT, UPT, UR5, 0x7f, URZ ;  /* 0x0000007f05057890 */ /* 0x008fe2000fffe0ff */
[----:B-1----:R-:W1:Y:S01]  /*3140*/  LDS R0, [UR26+0x110] ;  /* 0x0001101aff007984 */ /* 0x002e620008000800 */
[----:B------:R-:W-:Y:S01]  /*3150*/  UMOV UR36, 0x0 ;  /* 0x0000000000247882 */ /* 0x000fe20000000000 */
[----:B------:R-:W-:Y:S01]  /*3160*/  UMOV UR37, 0x8400010 ;  /* 0x0840001000257882 */ /* 0x000fe20000000000 */
[----:B------:R-:W-:Y:S02]  /*3170*/  USHF.R.S32.HI UR40, URZ, 0x1f, UR5 ;  /* 0x0000001fff287899 */ /* 0x000fe40008011405 */
[----:B----4-:R-:W-:-:S02]  /*3180*/  UISETP.GE.AND UP4, UPT, UR7, 0x1, UPT ;  /* 0x000000010700788c */ /* 0x010fc4000bf86270 */
[----:B------:R-:W-:Y:S02]  /*3190*/  ULEA.HI UR40, UR40, UR5, URZ, 0x7 ;  /* 0x0000000528287291 */ /* 0x000fe4000f8f38ff */
[----:B------:R-:W-:Y:S02]  /*31a0*/  USHF.R.U32.HI UR5, URZ, 0x4, UR4 ;  /* 0x00000004ff057899 */ /* 0x000fe40008011604 */
[----:B------:R-:W-:Y:S02]  /*31b0*/  USHF.R.S32.HI UR40, URZ, 0x7, UR40 ;  /* 0x00000007ff287899 */ /* 0x000fe40008011428 */
[----:B------:R-:W-:Y:S02]  /*31c0*/  USHF.R.U32.HI UR4, URZ, 0x4, UR6 ;  /* 0x00000004ff047899 */ /* 0x000fe40008011606 */
[----:B------:R-:W-:Y:S02]  /*31d0*/  UISETP.LT.AND UP0, UPT, UR40, 0x1, UPT ;  /* 0x000000012800788c */ /* 0x000fe4000bf01270 */
[----:B------:R-:W-:-:S02]  /*31e0*/  ULOP3.LUT UR5, UR5, 0x3fff, URZ, 0xc0, !UPT ;  /* 0x00003fff05057892 */ /* 0x000fc4000f8ec0ff */
[----:B------:R-:W-:Y:S02]  /*31f0*/  ULOP3.LUT UR4, UR4, 0x3fff, URZ, 0xc0, !UPT ;  /* 0x00003fff04047892 */ /* 0x000fe4000f8ec0ff */
[----:B------:R-:W-:Y:S02]  /*3200*/  USEL UR41, UR40, 0x1, !UP0 ;  /* 0x0000000128297887 */ /* 0x000fe4000c000000 */
[----:B------:R-:W-:Y:S02]  /*3210*/  ULOP3.LUT UR28, UR5, 0x10000, URZ, 0xfc, !UPT ;  /* 0x00010000051c7892 */ /* 0x000fe4000f8efcff */
[----:B------:R-:W-:Y:S02]  /*3220*/  ULOP3.LUT UR29, UR4, 0x10000, URZ, 0xfc, !UPT ;  /* 0x00010000041d7892 */ /* 0x000fe4000f8efcff */
[----:B------:R-:W-:Y:S01]  /*3230*/  UIADD3 UR41, UPT, UPT, -UR41, URZ, URZ ;  /* 0x000000ff29297290 */ /* 0x000fe2000fffe1ff */
[----:B------:R-:W-:Y:S01]  /*3240*/  UMOV UR34, 0x0 ;  /* 0x0000000000227882 */ /* 0x000fe20000000000 */
[----:B------:R-:W-:Y:S01]  /*3250*/  UMOV UR35, 0x8400010 ;  /* 0x0840001000237882 */ /* 0x000fe20000000000 */
[----:B------:R-:W-:Y:S01]  /*3260*/  UMOV UR32, 0x0 ;  /* 0x0000000000207882 */ /* 0x000fe20000000000 */
[----:B------:R-:W-:Y:S01]  /*3270*/  UMOV UR33, 0x8400010 ;  /* 0x0840001000217882 */ /* 0x000fe20000000000 */
[----:B-1----:R-:W-:-:S15]  /*3280*/  R2UR UR42, R0 ;  /* 0x00000000002a72ca */ /* 0x002fde00000e0000 */
.L_x_65:
[----:B------:R-:W-:Y:S02]  /*3290*/  LEA R0, R10, UR26, 0x3 ;  /* 0x0000001a0a007c11 */ /* 0x000fe4000f8e18ff */
[----:B------:R-:W-:Y:S02]  /*32a0*/  SHF.L.U32 R5, R9, 0x1f, RZ ;  /* 0x0000001f09057819 */ /* 0x000fe400000006ff */
[----:B------:R-:W-:Y:S01]  /*32b0*/  PLOP3.LUT P0, PT, PT, PT, UP4, 0x80, 0x8 ;  /* 0x000000000008781c */ /* 0x000fe20003f0f048 */
[----:B------:R-:W-:Y:S01]  /*32c0*/  VIADD R3, R0, 0x90 ;  /* 0x0000009000037836 */ /* 0x000fe20000000000 */
[----:B-1----:R-:W1:Y:S02]  /*32d0*/  SYNCS.PHASECHK.TRANS64.TRYWAIT P1, [R0+URZ+0x80], R5 ;  /* 0x00008005000075a7 */ /* 0x002e6400080211ff */
[----:B-1-3--:R-:W-:Y:S09]  /*32e0*/  @!P1 BRA `(.L_x_59) ;  /* 0x0000008400b09947 */ /* 0x00aff20003800000 */
.L_x_145:
[----:B------:R-:W-:Y:S01]  /*32f0*/  LEA R4, R10, UR26, 0x4 ;  /* 0x0000001a0a047c11 */ /* 0x000fe2000f8e20ff */
[----:B------:R-:W-:Y:S01]  /*3300*/  @UP4 ULEA UR4, UR22, UR26, 0x3 ;  /* 0x0000001a16044291 */ /* 0x000fe2000f8e18ff */
[----:B------:R-:W-:Y:S01]  /*3310*/  PLOP3.LUT P2, PT, PT, PT, PT, 0x80, 0x8 ;  /* 0x000000000008781c */ /* 0x000fe20003f4f070 */
[----:B------:R-:W-:Y:S01]  /*3320*/  ULEA UR30, UR31, UR26, 0x3 ;  /* 0x0000001a1f1e7291 */ /* 0x000fe2000f8e18ff */
[----:B------:R-:W-:Y:S01]  /*3330*/  PRMT R3, RZ, 0x654, R3 ;  /* 0x00000654ff037816 */ /* 0x000fe20000000003 */
[----:B------:R-:W-:Y:S01]  /*3340*/  ULEA UR11, UR31, UR42, 0x8 ;  /* 0x0000002a1f0b7291 */ /* 0x000fe2000f8e40ff */
[----:B-1----:R-:W1:Y:S01]  /*3350*/  LDS.128 R4, [R4+0xf0] ;  /* 0x0000f00004047984 */ /* 0x002e620000000c00 */
[----:B------:R-:W-:Y:S02]  /*3360*/  @P0 SHF.L.U32 R2, R8, 0x1f, RZ ;  /* 0x0000001f08020819 */ /* 0x000fe400000006ff */
[----:B------:R-:W-:Y:S01]  /*3370*/  SHF.L.U32 R0, R11, 0x1f, RZ ;  /* 0x0000001f0b007819 */ /* 0x000fe200000006ff */
[----:B------:R-:W-:Y:S01]  /*3380*/  @!PT LDS RZ, [RZ] ;  /* 0x00000000fffff984 */ /* 0x000fe20000000800 */
[----:B------:R-:W-:Y:S01]  /*3390*/  @!PT LDS RZ, [RZ] ;  /* 0x00000000fffff984 */ /* 0x000fe20000000800 */
[----:B------:R-:W-:Y:S01]  /*33a0*/  @!PT LDS RZ, [RZ] ;  /* 0x00000000fffff984 */ /* 0x000fe20000000800 */
[----:B------:R-:W-:Y:S01]  /*33b0*/  @!PT LDS RZ, [RZ] ;  /* 0x00000000fffff984 */ /* 0x000fe20000000800 */
[----:B------:R2:W-:Y:S06]  /*33c0*/  MEMBAR.ALL.CTA ;  /* 0x0000000000007992 */ /* 0x0005ec0000008000 */
[----:B--2---:R-:W2:Y:S02]  /*33d0*/  FENCE.VIEW.ASYNC.S ;  /* 0x00000000000073c6 */ /* 0x004ea40000000000 */
[----:B--2---:R2:W-:Y:S01]  /*33e0*/  SYNCS.ARRIVE.TRANS64.RED.A1T0 RZ, [R3+URZ], RZ ;  /* 0x000000ff03ff79a7 */ /* 0x0045e200081004ff */
[----:B------:R2:W3:Y:S01]  /*33f0*/  @P0 SYNCS.PHASECHK.TRANS64.TRYWAIT P2, [UR4], R2 ;  /* 0x00000002ff0005a7 */ /* 0x0004e20008041104 */
[----:B-1----:R-:W-:Y:S01]  /*3400*/  LOP3.LUT P1, RZ, R6, 0x1, RZ, 0xc0, !PT ;  /* 0x0000000106ff7812 */ /* 0x002fe2000782c0ff */
[----:B------:R-:W1:Y:S02]  /*3410*/  SYNCS.PHASECHK.TRANS64.TRYWAIT P0, [UR30+0xb0], R0 ;  /* 0x0000b000ff0075a7 */ /* 0x000e64000800111e */
[----:B-123--:R-:W-:Y:S10]  /*3420*/  @!P0 BRA `(.L_x_60) ;  /* 0x0000008400748947 */ /* 0x00eff40003800000 */
.L_x_147:
[----:B------:R-:W-:Y:S01]  /*3430*/  IADD3 R10, PT, PT, R10, 0x1, RZ ;  /* 0x000000010a0a7810 */ /* 0x000fe20007ffe0ff */
[----:B------:R-:W-:Y:S06]  /*3440*/  BRA.U !UP4, `(.L_x_61) ;  /* 0x000000010cc07547 */ /* 0x000fec000b800000 */
[----:B------:R-:W-:Y:S01]  /*3450*/  UPLOP3.LUT UP2, UPT, UPT, UPT, UPT, 0x40, 0x4 ;  /* 0x000000000004789c */ /* 0x000fe20003f4e870 */
[----:B------:R-:W-:Y:S01]  /*3460*/  UMOV UR24, UR41 ;  /* 0x0000002900187c82 */ /* 0x000fe20008000000 */
[----:B------:R-:W-:Y:S01]  /*3470*/  UMOV UR23, UR40 ;  /* 0x0000002800177c82 */ /* 0x000fe20008000000 */
[----:B------:R-:W-:-:S08]  /*3480*/  UMOV UR10, UR22 ;  /* 0x00000016000a7c82 */ /* 0x000fd00008000000 */
.L_x_64:
[----:B------:R-:W-:Y:S02]  /*3490*/  UIADD3 UR24, UPT, UPT, UR24, 0x1, URZ ;  /* 0x0000000118187890 */ /* 0x000fe4000fffe0ff */
[----:B--2---:R-:W-:Y:S02]  /*34a0*/  ULEA UR5, UR10, UR26, 0x3 ;  /* 0x0000001a0a057291 */ /* 0x004fe4000f8e18ff */
[----:B------:R-:W-:Y:S01]  /*34b0*/  UISETP.NE.AND UP3, UPT, UR24, URZ, UPT ;  /* 0x000000ff1800728c */ /* 0x000fe2000bf65270 */
[----:B---3--:R-:W-:Y:S10]  /*34c0*/  @P2 BRA `(.L_x_62) ;  /* 0x00000000000c2947 */ /* 0x008ff40003800000 */
[----:B-1----:R-:W-:Y:S04]  /*34d0*/  SHF.L.U32 R3, R8, 0x1f, RZ ;  /* 0x0000001f08037819 */ /* 0x002fe800000006ff */
[----:B------:R-:W1:Y:S02]  /*34e0*/  SYNCS.PHASECHK.TRANS64.TRYWAIT P0, [UR5], R3 ;  /* 0x00000003ff0075a7 */ /* 0x000e640008001105 */
[----:B-1----:R-:W-:Y:S05]  /*34f0*/  @!P0 BRA `(.L_x_63) ;  /* 0x0000008400588947 */ /* 0x002fea0003800000 */
.L_x_62:
[----:B------:R-:W-:Y:S01]  /*3500*/  UISETP.NE.AND UP0, UPT, UR23, 0x1, UPT ;  /* 0x000000011700788c */ /* 0x000fe2000bf05270 */
[----:B------:R-:W-:Y:S01]  /*3510*/  PLOP3.LUT P2, PT, PT, PT, PT, 0x80, 0x8 ;  /* 0x000000000008781c */ /* 0x000fe20003f4f070 */
[----:B------:R-:W-:Y:S02]  /*3520*/  UIADD3 UR4, UPT, UPT, UR10, 0x1, URZ ;  /* 0x000000010a047890 */ /* 0x000fe4000fffe0ff */
[----:B------:R-:W-:Y:S02]  /*3530*/  UIADD3 UR25, UPT, UPT, UR5, 0x18, URZ ;  /* 0x0000001805197890 */ /* 0x000fe4000fffe0ff */
[----:B------:R-:W-:Y:S01]  /*3540*/  UISETP.NE.AND UP1, UPT, UR4, 0x3, UPT ;  /* 0x000000030400788c */ /* 0x000fe2000bf25270 */
[----:B------:R-:W-:Y:S01]  /*3550*/  PLOP3.LUT P0, PT, PT, PT, UP0, 0x80, 0x8 ;  /* 0x000000000008781c */ /* 0x000fe20003f0f008 */
[----:B------:R-:W-:Y:S02]  /*3560*/  UIADD3 UR23, UPT, UPT, UR23, -0x1, URZ ;  /* 0xffffffff17177890 */ /* 0x000fe4000fffe0ff */
[----:B------:R-:W-:Y:S02]  /*3570*/  USEL UR6, URZ, 0x1, UP1 ;  /* 0x00000001ff067887 */ /* 0x000fe40008800000 */
[----:B------:R-:W-:Y:S01]  /*3580*/  USEL UR22, UR4, URZ, UP1 ;  /* 0x000000ff04167287 */ /* 0x000fe20008800000 */
[----:B------:R-:W-:Y:S01]  /*3590*/  UMOV UR7, 0x40004040 ;  /* 0x4000404000077882 */ /* 0x000fe20000000000 */
[----:B------:R-:W-:Y:S02]  /*35a0*/  UMOV UR5, 0x40004040 ;  /* 0x4000404000057882 */ /* 0x000fe40000000000 */
[----:B------:R-:W-:Y:S01]  /*35b0*/  @UP0 ULEA UR4, UR22, UR26, 0x3 ;  /* 0x0000001a16040291 */ /* 0x000fe2000f8e18ff */
[----:B------:R-:W-:Y:S01]  /*35c0*/  LOP3.LUT R8, R8, UR6, RZ, 0x3c, !PT ;  /* 0x0000000608087c12 */ /* 0x000fe2000f8e3cff */
[----:B------:R-:W-:Y:S01]  /*35d0*/  ULEA UR6, UR10, UR29, 0xb ;  /* 0x0000001d0a067291 */ /* 0x000fe2000f8e58ff */
[----:B------:R-:W-:Y:S02]  /*35e0*/  UMOV UR21, 0x40004040 ;  /* 0x4000404000157882 */ /* 0x000fe40000000000 */
[----:B-1----:R-:W-:Y:S01]  /*35f0*/  @P0 SHF.L.U32 R0, R8, 0x1f, RZ ;  /* 0x0000001f08000819 */ /* 0x002fe200000006ff */
[----:B------:R-:W-:Y:S02]  /*3600*/  UIADD3 UR20, UPT, UPT, UR6, 0x2, URZ ;  /* 0x0000000206147890 */ /* 0x000fe4000fffe0ff */
[----:B------:R-:W-:Y:S01]  /*3610*/  UIADD3 UR16, UPT, UPT, UR6, 0x4, URZ ;  /* 0x0000000406107890 */ /* 0x000fe2000fffe0ff */
[----:B------:R2:W3:Y:S01]  /*3620*/  @P0 SYNCS.PHASECHK.TRANS64.TRYWAIT P2, [UR4], R0 ;  /* 0x00000000ff0005a7 */ /* 0x0004e20008041104 */
[----:B------:R-:W-:Y:S02]  /*3630*/  ULEA UR4, UR10, UR28, 0xa ;  /* 0x0000001c0a047291 */ /* 0x000fe4000f8e50ff */
[----:B------:R-:W-:Y:S02]  /*3640*/  UIADD3 UR12, UPT, UPT, UR6, 0x6, URZ ;  /* 0x00000006060c7890 */ /* 0x000fe4000fffe0ff */
[----:B------:R-:W-:Y:S02]  /*3650*/  UIADD3 UR18, UPT, UPT, UR4, 0x2, URZ ;  /* 0x0000000204127890 */ /* 0x000fe4000fffe0ff */
[----:B------:R-:W-:Y:S02]  /*3660*/  UIADD3 UR14, UPT, UPT, UR4, 0x4, URZ ;  /* 0x00000004040e7890 */ /* 0x000fe4000fffe0ff */
[----:B------:R-:W-:Y:S01]  /*3670*/  UIADD3 UR8, UPT, UPT, UR4, 0x6, URZ ;  /* 0x0000000604087890 */ /* 0x000fe2000fffe0ff */
[----:B------:R2:W-:Y:S01]  /*3680*/  UTCQMMA gdesc[UR4], gdesc[UR6], tmem[UR11], tmem[UR38], idesc[UR39], UP2 ;  /* 0x00ff2606040075ea */ /* 0x0005e2000900030b */
[----:B------:R-:W-:Y:S01]  /*3690*/  UPLOP3.LUT UP2, UPT, UPT, UPT, UPT, 0x80, 0x8 ;  /* 0x000000000008789c */ /* 0x000fe20003f4f070 */
[----:B------:R-:W-:Y:S01]  /*36a0*/  UMOV UR19, 0x40004040 ;  /* 0x4000404000137882 */ /* 0x000fe20000000000 */
[----:B------:R-:W-:Y:S01]  /*36b0*/  UMOV UR17, 0x40004040 ;  /* 0x4000404000117882 */ /* 0x000fe20000000000 */
[----:B------:R2:W-:Y:S01]  /*36c0*/  UTCQMMA gdesc[UR18], gdesc[UR20], tmem[UR11], tmem[UR36], idesc[UR37], UPT ;  /* 0x00ff2414120075ea */ /* 0x0005e2000b80030b */
[----:B------:R-:W-:Y:S01]  /*36d0*/  UMOV UR15, 0x40004040 ;  /* 0x40004040000f7882 */ /* 0x000fe20000000000 */
[----:B------:R-:W-:Y:S01]  /*36e0*/  UMOV UR13, 0x40004040 ;  /* 0x40004040000d7882 */ /* 0x000fe20000000000 */
[----:B------:R-:W-:Y:S01]  /*36f0*/  UMOV UR9, 0x40004040 ;  /* 0x4000404000097882 */ /* 0x000fe20000000000 */
[----:B------:R2:W-:Y:S01]  /*3700*/  UTCQMMA gdesc[UR14], gdesc[UR16], tmem[UR11], tmem[UR34], idesc[UR35], UPT ;  /* 0x00ff22100e0075ea */ /* 0x0005e2000b80030b */
[----:B------:R2:W-:Y:S01]  /*3710*/  UTCQMMA gdesc[UR8], gdesc[UR12], tmem[UR11], tmem[UR32], idesc[UR33], UPT ;  /* 0x00ff200c080075ea */ /* 0x0005e2000b80030b */
[----:B------:R2:W-:Y:S01]  /*3720*/  UTCBAR.MULTICAST [UR25], URZ, UR27 ;  /* 0x000000ff190073e9 */ /* 0x0005e2000800081b */
[----:B------:R-:W-:Y:S01]  /*3730*/  UMOV UR10, UR22 ;  /* 0x00000016000a7c82 */ /* 0x000fe20008000000 */
[----:B------:R-:W-:Y:S05]  /*3740*/  BRA.U UP3, `(.L_x_64) ;  /* 0xfffffffd03507547 */ /* 0x000fea000b83ffff */
.L_x_61:
[----:B--2---:R-:W-:Y:S01]  /*3750*/  UIADD3 UR4, UPT, UPT, UR31, 0x1, URZ ;  /* 0x000000011f047890 */ /* 0x004fe2000fffe0ff */
[C---:B------:R-:W-:Y:S01]  /*3760*/  ISETP.NE.AND P0, PT, R10.reuse, 0x2, PT ;  /* 0x000000020a00780c */ /* 0x040fe20003f05270 */
[----:B------:R-:W-:Y:S02]  /*3770*/  UIADD3 UR5, UPT, UPT, UR30, 0xa0, URZ ;  /* 0x000000a01e057890 */ /* 0x000fe4000fffe0ff */
[----:B------:R-:W-:Y:S01]  /*3780*/  UISETP.NE.AND UP0, UPT, UR4, 0x2, UPT ;  /* 0x000000020400788c */ /* 0x000fe2000bf05270 */
[----:B-1----:R-:W-:Y:S02]  /*3790*/  SEL R0, RZ, 0x1, P0 ;  /* 0x00000001ff007807 */ /* 0x002fe40000000000 */
[----:B------:R-:W-:Y:S01]  /*37a0*/  SEL R10, R10, RZ, P0 ;  /* 0x000000ff0a0a7207 */ /* 0x000fe20000000000 */
[----:B------:R-:W-:Y:S01]  /*37b0*/  USEL UR6, URZ, 0x1, UP0 ;  /* 0x00000001ff067887 */ /* 0x000fe20008000000 */
[----:B------:R-:W-:Y:S01]  /*37c0*/  LOP3.LUT R9, R9, R0, RZ, 0x3c, !PT ;  /* 0x0000000009097212 */ /* 0x000fe200078e3cff */
[----:B------:R-:W-:Y:S01]  /*37d0*/  USEL UR31, UR4, URZ, UP0 ;  /* 0x000000ff041f7287 */ /* 0x000fe20008000000 */
[----:B------:R1:W-:Y:S03]  /*37e0*/  UTCBAR [UR5], URZ ;  /* 0x000000ff050073e9 */ /* 0x0003e600080000ff */
[----:B------:R-:W-:Y:S01]  /*37f0*/  LOP3.LUT R11, R11, UR6, RZ, 0x3c, !PT ;  /* 0x000000060b0b7c12 */ /* 0x000fe2000f8e3cff */
[----:B------:R-:W-:Y:S07]  /*3800*/  @P1 BRA `(.L_x_65) ;  /* 0xfffffff800a01947 */ /* 0x000fee000383ffff */
[----:B------:R-:W2:Y:S01]  /*3810*/  S2UR UR7, SR_CgaCtaId ;  /* 0x00000000000779c3 */ /* 0x000ea20000008800 */
[----:B------:R-:W-:Y:S01]  /*3820*/  ELECT P0, URZ, PT ;  /* 0x0000000000ff782f */ /* 0x000fe20003800000 */
[----:B------:R-:W-:Y:S01]  /*3830*/  IMAD.MOV.U32 R0, RZ, RZ, 0x1 ;  /* 0x00000001ff007424 */ /* 0x000fe200078e00ff */
[----:B------:R-:W-:Y:S01]  /*3840*/  UIADD3 UR26, UPT, UPT, UR26, 0xb0, URZ ;  /* 0x000000b01a1a7890 */ /* 0x000fe2000fffe0ff */
[----:B------:R-:W-:Y:S01]  /*3850*/  SHF.L.U32 R3, R11, 0x1f, RZ ;  /* 0x0000001f0b037819 */ /* 0x000fe200000006ff */
[----:B------:R-:W-:-:S03]  /*3860*/  UMOV UR4, 0x40 ;  /* 0x0000004000047882 */ /* 0x000fc60000000000 */
[----:B------:R-:W-:Y:S01]  /*3870*/  UVIRTCOUNT.DEALLOC.SMPOOL 0x80 ;  /* 0x000000800000784c */ /* 0x000fe20000000000 */
[----:B--2---:R-:W-:Y:S02]  /*3880*/  ULEA UR7, UR7, UR4, 0x18 ;  /* 0x0000000407077291 */ /* 0x004fe4000f8ec0ff */
[----:B------:R-:W-:-:S07]  /*3890*/  ULEA UR4, UR31, UR26, 0x3 ;  /* 0x0000001a1f047291 */ /* 0x000fce000f8e18ff */
[----:B------:R2:W-:Y:S02]  /*38a0*/  @P0 STS.U8 [UR7+0x1c], R0 ;  /* 0x00001c00ff000988 */ /* 0x0005e40008000007 */
[----:B------:R-:W4:Y:S02]  /*38b0*/  SYNCS.PHASECHK.TRANS64.TRYWAIT P0, [UR4], R3 ;  /* 0x00000003ff0075a7 */ /* 0x000f240008001104 */
[----:B--2-4-:R-:W-:Y:S05]  /*38c0*/  @!P0 BRA `(.L_x_66) ;  /* 0x00000080007c8947 */ /* 0x014fea0003800000 */
.L_x_150:
[----:B------:R-:W-:-:S04]  /*38d0*/  UIADD3 UR4, UPT, UPT, UR31, 0x1, URZ ;  /* 0x000000011f047890 */ /* 0x000fc8000fffe0ff */
[----:B------:R-:W-:-:S04]  /*38e0*/  UISETP.NE.AND UP0, UPT, UR4, 0x2, UPT ;  /* 0x000000020400788c */ /* 0x000fc8000bf05270 */
[----:B-1----:R-:W-:Y:S02]  /*38f0*/  USEL UR5, URZ, 0x1, UP0 ;  /* 0x00000001ff057887 */ /* 0x002fe40008000000 */
[----:B------:R-:W-:-:S04]  /*3900*/  USEL UR4, UR4, URZ, UP0 ;  /* 0x000000ff04047287 */ /* 0x000fc80008000000 */
[----:B------:R-:W-:Y:S01]  /*3910*/  ULEA UR4, UR4, UR26, 0x3 ;  /* 0x0000001a04047291 */ /* 0x000fe2000f8e18ff */
[----:B--2---:R-:W-:-:S04]  /*3920*/  LOP3.LUT R3, R11, UR5, RZ, 0x3c, !PT ;  /* 0x000000050b037c12 */ /* 0x004fc8000f8e3cff */
[----:B------:R-:W-:-:S04]  /*3930*/  SHF.L.U32 R3, R3, 0x1f, RZ ;  /* 0x0000001f03037819 */ /* 0x000fc800000006ff */
[----:B------:R-:W1:Y:S02]  /*3940*/  SYNCS.PHASECHK.TRANS64.TRYWAIT P0, [UR4], R3 ;  /* 0x00000003ff0075a7 */ /* 0x000e640008001104 */
[----:B-1----:R-:W-:Y:S05]  /*3950*/  @!P0 BRA `(.L_x_67) ;  /* 0x0000008000708947 */ /* 0x002fea0003800000 */
.L_x_152:
[----:B------:R-:W-:Y:S01]  /*3960*/  NOP ;  /* 0x0000000000007918 */ /* 0x000fe20000000000 */
[----:B-1----:R-:W1:Y:S01]  /*3970*/  LDS R0, [UR7+0x14] ;  /* 0x00001407ff007984 */ /* 0x002e620008000800 */
[----:B------:R-:W-:Y:S01]  /*3980*/  ULOP3.LUT UR4, UR42, 0xffff, URZ, 0xc0, !UPT ;  /* 0x0000ffff2a047892 */ /* 0x000fe2000f8ec0ff */
[----:B------:R-:W-:Y:S01]  /*3990*/  UMOV UR5, 0xffff ;  /* 0x0000ffff00057882 */ /* 0x000fe20000000000 */
[----:B------:R-:W-:Y:S02]  /*39a0*/  UMOV UR6, 0x1 ;  /* 0x0000000100067882 */ /* 0x000fe40000000000 */
[----:B------:R-:W-:-:S04]  /*39b0*/  USHF.R.U32.HI UR4, URZ, 0x5, UR4 ;  /* 0x00000005ff047899 */ /* 0x000fc80008011604 */
[----:B------:R-:W-:Y:S02]  /*39c0*/  USHF.L.U32 UR5, UR5, UR4, URZ ;  /* 0x0000000405057299 */ /* 0x000fe400080006ff */
[----:B------:R-:W-:-:S04]  /*39d0*/  USHF.L.U32 UR4, UR6, UR4, URZ ;  /* 0x0000000406047299 */ /* 0x000fc800080006ff */
[----:B-1----:R-:W-:-:S04]  /*39e0*/  LOP3.LUT R0, R0, UR5, RZ, 0xc0, !PT ;  /* 0x0000000500007c12 */ /* 0x002fc8000f8ec0ff */
[----:B------:R-:W-:-:S13]  /*39f0*/  ISETP.NE.AND P0, PT, R0, UR5, PT ;  /* 0x0000000500007c0c */ /* 0x000fda000bf05270 */
[----:B------:R-:W-:Y:S05]  /*3a00*/  @P0 BRA `(.L_x_68) ;  /* 0x0000000000580947 */ /* 0x000fea0003800000 */
[----:B------:R-:W1:Y:S02]  /*3a10*/  LDS R0, [UR7+0x18] ;  /* 0x00001807ff007984 */ /* 0x000e640008000800 */
[----:B-1----:R-:W-:-:S04]  /*3a20*/  LOP3.LUT R0, R0, UR4, RZ, 0xc0, !PT ;  /* 0x0000000400007c12 */ /* 0x002fc8000f8ec0ff */
[----:B------:R-:W-:-:S13]  /*3a30*/  ISETP.NE.AND P0, PT, R0, UR4, PT ;  /* 0x0000000400007c0c */ /* 0x000fda000bf05270 */
[----:B------:R-:W-:Y:S05]  /*3a40*/  @P0 BRA `(.L_x_69) ;  /* 0x00000000003c0947 */ /* 0x000fea0003800000 */
[----:B------:R-:W1:Y:S01]  /*3a50*/  S2R R2, SR_LANEID ;  /* 0x0000000000027919 */ /* 0x000e620000000000 */
[----:B------:R-:W-:Y:S01]  /*3a60*/  ULOP3.LUT UR5, URZ, UR5, URZ, 0x33, !UPT ;  /* 0x00000005ff057292 */ /* 0x000fe2000f8e33ff */
[----:B------:R-:W-:Y:S01]  /*3a70*/  LOP3.LUT R4, RZ, UR4, RZ, 0x33, !PT ;  /* 0x00000004ff047c12 */ /* 0x000fe2000f8e33ff */
[----:B------:R-:W-:Y:S02]  /*3a80*/  VOTEU.ANY UR4, UPT, PT ;  /* 0x0000000000047886 */ /* 0x000fe400038e0100 */
[----:B------:R-:W-:Y:S01]  /*3a90*/  UFLO.U32 UR4, UR4 ;  /* 0x00000004000472bd */ /* 0x000fe200080e0000 */
[----:B------:R-:W2:Y:S01]  /*3aa0*/  REDUX UR6, R4 ;  /* 0x00000000040673c4 */ /* 0x000ea20000000000 */
[----:B------:R-:W-:-:S06]  /*3ab0*/  IMAD.U32 R0, RZ, RZ, UR5 ;  /* 0x00000005ff007e24 */ /* 0x000fcc000f8e00ff */
[----:B------:R4:W-:Y:S01]  /*3ac0*/  UTCATOMSWS.AND URZ, UR5 ;  /* 0x0000000500ff79e3 */ /* 0x0009e20008000000 */
[----:B------:R-:W3:Y:S01]  /*3ad0*/  REDUX UR8, R0 ;  /* 0x00000000000873c4 */ /* 0x000ee20000000000 */
[----:B-1----:R-:W-:Y:S01]  /*3ae0*/  ISETP.EQ.U32.AND P0, PT, R2, UR4, PT ;  /* 0x0000000402007c0c */ /* 0x002fe2000bf02070 */
[----:B--2---:R-:W-:Y:S01]  /*3af0*/  IMAD.U32 R2, RZ, RZ, UR6 ;  /* 0x00000006ff027e24 */ /* 0x004fe2000f8e00ff */
[----:B---3--:R-:W-:-:S11]  /*3b00*/  MOV R3, UR8 ;  /* 0x0000000800037c02 */ /* 0x008fd60008000f00 */
[----:B------:R4:W-:Y:S04]  /*3b10*/  @P0 ATOMS.AND RZ, [UR7+0x14], R3 ;  /* 0x00001403ffff098c */ /* 0x0009e8000a800007 */
[----:B------:R4:W-:Y:S01]  /*3b20*/  @P0 ATOMS.AND RZ, [UR7+0x18], R2 ;  /* 0x00001802ffff098c */ /* 0x0009e2000a800007 */
[----:B------:R-:W-:Y:S05]  /*3b30*/  BRA `(.L_x_70) ;  /* 0x0000000000147947 */ /* 0x000fea0003800000 */
.L_x_69:
[----:B------:R-:W-:Y:S02]  /*3b40*/  MOV R2, 0x3b60 ;  /* 0x00003b6000027802 */ /* 0x000fe40000000f00 */
[----:B---3-5:R-:W-:Y:S05]  /*3b50*/  CALL.REL.NOINC `($__internal_0_$__cuda_sm10x_tcgen05_guardrail_trap_col_being_dealloced_not_returned_by_alloc) ;  /* 0x0000008400547944 */ /* 0x028fea0003c00000 */
[----:B------:R-:W-:Y:S05]  /*3b60*/  BRA `(.L_x_70) ;  /* 0x0000000000087947 */ /* 0x000fea0003800000 */
.L_x_68:
[----:B------:R-:W-:Y:S02]  /*3b70*/  MOV R2, 0x3b90 ;  /* 0x00003b9000027802 */ /* 0x000fe40000000f00 */
[----:B---3-5:R-:W-:Y:S05]  /*3b80*/  CALL.REL.NOINC `($__internal_2_$__cuda_sm10x_tcgen05_guardrail_trap_unallocated_columns_being_dealloced) ;  /* 0x0000008400607944 */ /* 0x028fea0003c00000 */
.L_x_70:
[----:B------:R-:W-:Y:S01]  /*3b90*/  NOP ;  /* 0x0000000000007918 */ /* 0x000fe20000000000 */
[----:B----4-:R-:W-:Y:S05]  /*3ba0*/  EXIT ;  /* 0x000000000000794d */ /* 0x010fea0003800000 */
.L_x_54:
[----:B------:R-:W-:-:S09]  /*3bb0*/  UISETP.NE.OR UP0, UPT, UR17, 0x3, !UP3 ;  /* 0x000000031100788c */ /* 0x000fd2000df05670 */
[----:B------:R-:W-:Y:S05]  /*3bc0*/  BRA.U UP0, `(.L_x_71) ;  /* 0x0000001100587547 */ /* 0x000fea000b800000 */
[----:B------:R-:W1:Y:S01]  /*3bd0*/  S2UR UR10, SR_CgaCtaId ;  /* 0x00000000000a79c3 */ /* 0x000e620000008800 */
[----:B------:R-:W2:Y:S01]  /*3be0*/  LDCU UR31, c[0x0][0x370] ;  /* 0x00006e00ff1f77ac */ /* 0x000ea20008000800 */
[----:B------:R-:W-:Y:S02]  /*3bf0*/  HFMA2 R13, -RZ, RZ, 0, 0 ;  /* 0x00000000ff0d7431 */ /* 0x000fe400000001ff */
[----:B------:R-:W-:Y:S01]  /*3c00*/  IMAD.MOV.U32 R15, RZ, RZ, 0x1 ;  /* 0x00000001ff0f7424 */ /* 0x000fe200078e00ff */
[----:B------:R-:W-:Y:S01]  /*3c10*/  MOV R7, 0x2000 ;  /* 0x0000200000077802 */ /* 0x000fe20000000f00 */
[----:B------:R-:W2:Y:S01]  /*3c20*/  LDCU.128 UR44, c[0x0][0xb10] ;  /* 0x00016200ff2c77ac */ /* 0x000ea20008000c00 */
[----:B------:R-:W-:Y:S01]  /*3c30*/  IMAD.MOV.U32 R14, RZ, RZ, RZ ;  /* 0x000000ffff0e7224 */ /* 0x000fe200078e00ff */
[----:B------:R-:W3:Y:S01]  /*3c40*/  LDC.64 R16, c[0x0][0x348] ;  /* 0x0000d200ff107b82 */ /* 0x000ee20000000a00 */
[----:B------:R-:W4:Y:S01]  /*3c50*/  LDCU UR30, c[0x0][0x374] ;  /* 0x00006e80ff1e77ac */ /* 0x000f220008000800 */
[----:B------:R-:W1:Y:S06]  /*3c60*/  LDCU UR15, c[0x0][0xb0c] ;  /* 0x00016180ff0f77ac */ /* 0x000e6c0008000800 */
[----:B------:R-:W3:Y:S01]  /*3c70*/  LDC.64 R2, c[0x0][0x888] ;  /* 0x00022200ff027b82 */ /* 0x000ee20000000a00 */
[----:B------:R-:W3:Y:S01]  /*3c80*/  LDCU UR49, c[0x0][0xb20] ;  /* 0x00016400ff3177ac */ /* 0x000ee20008000800 */
[----:B------:R-:W3:Y:S06]  /*3c90*/  LDCU UR4, c[0x0][0xb30] ;  /* 0x00016600ff0477ac */ /* 0x000eec0008000800 */
[----:B------:R-:W3:Y:S01]  /*3ca0*/  LDC.64 R4, c[0x0][0x890] ;  /* 0x00022400ff047b82 */ /* 0x000ee20000000a00 */
[----:B------:R-:W-:Y:S01]  /*3cb0*/  UMOV UR21, 0x400 ;  /* 0x0000040000157882 */ /* 0x000fe20000000000 */
[----:B--2---:R-:W-:-:S02]  /*3cc0*/  UIMAD.WIDE.U32 UR6, UR31, UR44, URZ ;  /* 0x0000002c1f0672a5 */ /* 0x004fc4000f8e00ff */
[----:B----4-:R-:W-:Y:S02]  /*3cd0*/  UIMAD.WIDE.U32 UR8, UR30, UR47, URZ ;  /* 0x0000002f1e0872a5 */ /* 0x010fe4000f8e00ff */
[----:B-1----:R-:W-:Y:S02]  /*3ce0*/  ULEA UR21, UR10, UR21, 0x18 ;  /* 0x000000150a157291 */ /* 0x002fe4000f8ec0ff */
[----:B------:R-:W-:Y:S02]  /*3cf0*/  UPLOP3.LUT UP3, UPT, UPT, UPT, UPT, 0x40, 0x4 ;  /* 0x000000000004789c */ /* 0x000fe40003f6e870 */
[----:B------:R-:W-:Y:S02]  /*3d00*/  UIADD3 UR37, UPT, UPT, UR21, 0x48, URZ ;  /* 0x0000004815257890 */ /* 0x000fe4000fffe0ff */
[----:B------:R-:W-:Y:S02]  /*3d10*/  UIADD3 UR33, UPT, UPT, UR21, 0x30, URZ ;  /* 0x0000003015217890 */ /* 0x000fe4000fffe0ff */
[----:B------:R-:W-:-:S02]  /*3d20*/  UIADD3 UR25, UPT, UPT, UR21, 0x38, URZ ;  /* 0x0000003815197890 */ /* 0x000fc4000fffe0ff */
[----:B------:R-:W-:Y:S01]  /*3d30*/  UIADD3 UR17, UPT, UPT, UR21, 0x40, URZ ;  /* 0x0000004015117890 */ /* 0x000fe2000fffe0ff */
[----:B------:R-:W-:Y:S01]  /*3d40*/  UMOV UR6, UR7 ;  /* 0x0000000700067c82 */ /* 0x000fe20008000000 */
[----:B------:R-:W-:Y:S01]  /*3d50*/  UMOV UR41, UR9 ;  /* 0x0000000900297c82 */ /* 0x000fe20008000000 */
[----:B------:R-:W-:Y:S02]  /*3d60*/  UISETP.GE.AND UP0, UPT, UR42, 0x1, UPT ;  /* 0x000000012a00788c */ /* 0x000fe4000bf06270 */
[----:B------:R-:W-:Y:S01]  /*3d70*/  UISETP.NE.AND UP4, UPT, UR42, 0x1, UPT ;  /* 0x000000012a00788c */ /* 0x000fe2000bf85270 */
[----:B------:R-:W1:Y:S01]  /*3d80*/  LDCU.64 UR22, c[0x0][0xb28] ;  /* 0x00016500ff1677ac */ /* 0x000e620008000a00 */
[----:B------:R-:W-:Y:S02]  /*3d90*/  UISETP.NE.AND UP6, UPT, UR15, 0x1, UPT ;  /* 0x000000010f00788c */ /* 0x000fe4000bfc5270 */
[----:B------:R-:W-:Y:S02]  /*3da0*/  UISETP.NE.AND UP5, UPT, UR46, 0x1, UPT ;  /* 0x000000012e00788c */ /* 0x000fe4000bfa5270 */
[----:B------:R-:W-:-:S02]  /*3db0*/  UPRMT UR37, UR10, 0x654, UR37 ;  /* 0x000006540a257896 */ /* 0x000fc40008000025 */
[----:B------:R-:W-:Y:S02]  /*3dc0*/  USHF.R.U32.HI UR43, URZ, UR45, UR6 ;  /* 0x0000002dff2b7299 */ /* 0x000fe40008011606 */
[----:B------:R-:W-:Y:S02]  /*3dd0*/  UPRMT UR40, UR10, 0x654, UR33 ;  /* 0x000006540a287896 */ /* 0x000fe40008000021 */
[----:B------:R-:W-:Y:S02]  /*3de0*/  UPRMT UR39, UR10, 0x654, UR25 ;  /* 0x000006540a277896 */ /* 0x000fe40008000019 */
[----:B------:R-:W-:Y:S02]  /*3df0*/  UPRMT UR38, UR10, 0x654, UR17 ;  /* 0x000006540a267896 */ /* 0x000fe40008000011 */
[----:B---3--:R-:W-:Y:S02]  /*3e00*/  USHF.R.U32.HI UR41, URZ, UR49, UR41 ;  /* 0x00000031ff297299 */ /* 0x008fe40008011629 */
[----:B------:R-:W-:-:S11]  /*3e10*/  UISETP.NE.AND UP2, UPT, UR4, 0x1, UPT ;  /* 0x000000010400788c */ /* 0x000fd6000bf45270 */
.L_x_82:
[C---:B------:R-:W-:Y:S02]  /*3e20*/  LEA R12, R14.reuse, UR21, 0x3 ;  /* 0x000000150e0c7c11 */ /* 0x040fe4000f8e18ff */
[----:B------:R-:W-:Y:S02]  /*3e30*/  SHF.L.U32 R9, R13, 0x1f, RZ ;  /* 0x0000001f0d097819 */ /* 0x000fe400000006ff */
[----:B------:R-:W-:Y:S02]  /*3e40*/  LEA R10, R14, UR21, 0x4 ;  /* 0x000000150e0a7c11 */ /* 0x000fe4000f8e20ff */
[----:B--2---:R-:W2:Y:S02]  /*3e50*/  SYNCS.PHASECHK.TRANS64.TRYWAIT P0, [R12+URZ+0x80], R9 ;  /* 0x000080090c0075a7 */ /* 0x004ea400080011ff */
[----:B--2---:R-:W-:Y:S05]  /*3e60*/  @!P0 BRA `(.L_x_72) ;  /* 0x0000007c00448947 */ /* 0x004fea0003800000 */
.L_x_153:
[----:B--2---:R-:W2:Y:S01]  /*3e70*/  LDS.128 R8, [R10+0xf0] ;  /* 0x0000f0000a087984 */ /* 0x004ea20000000c00 */
[----:B------:R-:W-:Y:S01]  /*3e80*/  UISETP.GE.AND UP0, UPT, UR42, 0x1, UPT ;  /* 0x000000012a00788c */ /* 0x000fe2000bf06270 */
[----:B------:R-:W-:Y:S01]  /*3e90*/  @!PT LDS RZ, [RZ] ;  /* 0x00000000fffff984 */ /* 0x000fe20000000800 */
[----:B------:R-:W-:Y:S01]  /*3ea0*/  @!PT LDS RZ, [RZ] ;  /* 0x00000000fffff984 */ /* 0x000fe20000000800 */
[----:B------:R-:W-:Y:S01]  /*3eb0*/  @!PT LDS RZ, [RZ] ;  /* 0x00000000fffff984 */ /* 0x000fe20000000800 */
[----:B------:R-:W-:Y:S01]  /*3ec0*/  @!PT LDS RZ, [RZ] ;  /* 0x00000000fffff984 */ /* 0x000fe20000000800 */
[----:B------:R3:W-:Y:S06]  /*3ed0*/  MEMBAR.ALL.CTA ;  /* 0x0000000000007992 */ /* 0x0007ec0000008000 */
[----:B---3--:R-:W3:Y:S01]  /*3ee0*/  FENCE.VIEW.ASYNC.S ;  /* 0x00000000000073c6 */ /* 0x008ee20000000000 */
[----:B--2---:R-:W-:Y:S11]  /*3ef0*/  LOP3.LUT P0, RZ, R10, 0x1, RZ, 0xc0, !PT ;  /* 0x000000010aff7812 */ /* 0x004ff6000780c0ff */
[----:B------:R-:W-:Y:S02]  /*3f00*/  @!UPT UIADD3 URZ, UPT, UPT, URZ, URZ, URZ ;  /* 0x000000fffffff290 */ /* 0x000fe4000fffe0ff */
[----:B---3--:R-:W-:Y:S01]  /*3f10*/  VOTEU.ANY UP1, P0 ;  /* 0x0000000000ff7886 */ /* 0x008fe20000020100 */
[----:B------:R-:W-:Y:S11]  /*3f20*/  PLOP3.LUT P0, PT, PT, PT, UP1, 0x80, 0x8 ;  /* 0x000000000008781c */ /* 0x000ff60003f0f018 */
[----:B------:R-:W-:Y:S02]  /*3f30*/  @!UPT UIADD3 URZ, UPT, UPT, URZ, URZ, URZ ;  /* 0x000000fffffff290 */ /* 0x000fe4000fffe0ff */
[----:B------:R-:W-:Y:S02]  /*3f40*/  @P0 SHF.R.U32.HI R0, RZ, 0x10, R9 ;  /* 0x00000010ff000819 */ /* 0x000fe40000011609 */
[----:B------:R-:W-:Y:S02]  /*3f50*/  @P0 MOV R6, R8 ;  /* 0x0000000800060202 */ /* 0x000fe40000000f00 */
[----:B------:R-:W-:Y:S01]  /*3f60*/  @P0 R2UR UR4, R0 ;  /* 0x00000000000402ca */ /* 0x000fe200000e0000 */
[----:B------:R-:W-:Y:S01]  /*3f70*/  VIADD R0, R12, 0x90 ;  /* 0x000000900c007836 */ /* 0x000fe20000000000 */
[----:B------:R-:W-:Y:S02]  /*3f80*/  @P0 LOP3.LUT R8, R9, 0xffff, RZ, 0xc0, !PT ;  /* 0x0000ffff09080812 */ /* 0x000fe400078ec0ff */
[----:B------:R-:W-:Y:S02]  /*3f90*/  @P0 R2UR UR6, R6 ;  /* 0x00000000060602ca */ /* 0x000fe400000e0000 */
[----:B------:R-:W-:Y:S02]  /*3fa0*/  PRMT R0, RZ, 0x654, R0 ;  /* 0x00000654ff007816 */ /* 0x000fe40000000000 */
[----:B------:R-:W-:Y:S02]  /*3fb0*/  @P0 R2UR UR5, R8 ;  /* 0x00000000080502ca */ /* 0x000fe400000e0000 */
[----:B------:R2:W-:Y:S03]  /*3fc0*/  SYNCS.ARRIVE.TRANS64.RED.A1T0 RZ, [R0+URZ], RZ ;  /* 0x000000ff00ff79a7 */ /* 0x0005e600081004ff */
[----:B------:R-:W-:Y:S04]  /*3fd0*/  @UP1 UMOV UR29, UR4 ;  /* 0x00000004001d1c82 */ /* 0x000fe80008000000 */
[----:B------:R-:W-:Y:S04]  /*3fe0*/  @UP1 UMOV UR14, UR6 ;  /* 0x00000006000e1c82 */ /* 0x000fe80008000000 */
[----:B------:R-:W-:Y:S01]  /*3ff0*/  @UP1 UMOV UR13, UR5 ;  /* 0x00000005000d1c82 */ /* 0x000fe20008000000 */
[----:B------:R-:W-:Y:S05]  /*4000*/  BRA.U !UP0, `(.L_x_73) ;  /* 0x0000000108a47547 */ /* 0x000fea000b800000 */
[----:B------:R-:W-:Y:S02]  /*4010*/  UIMAD.WIDE.U32 UR18, UR13, UR47, URZ ;  /* 0x0000002f0d1272a5 */ /* 0x000fe4000f8e00ff */
[----:B------:R-:W-:Y:S02]  /*4020*/  UIMAD.WIDE.U32 UR26, UR14, UR44, URZ ;  /* 0x0000002c0e1a72a5 */ /* 0x000fe4000f8e00ff */
[----:B------:R-:W-:Y:S02]  /*4030*/  USEL UR4, UR30, UR41, !UP5 ;  /* 0x000000291e047287 */ /* 0x000fe4000e800000 */
[----:B------:R-:W-:Y:S02]  /*4040*/  USEL UR7, UR31, UR43, !UP6 ;  /* 0x0000002b1f077287 */ /* 0x000fe4000f000000 */
[----:B-1----:R-:W-:Y:S02]  /*4050*/  UIMAD.WIDE.U32 UR8, UR4, UR22, URZ ;  /* 0x00000016040872a5 */ /* 0x002fe4000f8e00ff */
[----:B------:R-:W-:Y:S01]  /*4060*/  UIMAD.WIDE.U32 UR10, UR7, UR22, URZ ;  /* 0x00000016070a72a5 */ /* 0x000fe2000f8e00ff */
[----:B------:R-:W-:Y:S02]  /*4070*/  UMOV UR5, UR19 ;  /* 0x0000001300057c82 */ /* 0x000fe40008000000 */
[----:B------:R-:W-:Y:S03]  /*4080*/  USHF.R.U32.HI UR6, URZ, UR49, UR5 ;  /* 0x00000031ff067299 */ /* 0x000fe60008011605 */
[----:B------:R-:W-:Y:S01]  /*4090*/  UMOV UR5, UR27 ;  /* 0x0000001b00057c82 */ /* 0x000fe20008000000 */
[----:B------:R-:W-:Y:S02]  /*40a0*/  USEL UR6, UR13, UR6, !UP5 ;  /* 0x000000060d067287 */ /* 0x000fe4000e800000 */
[----:B------:R-:W-:Y:S03]  /*40b0*/  USHF.R.U32.HI UR12, URZ, UR45, UR5 ;  /* 0x0000002dff0c7299 */ /* 0x000fe60008011605 */
[----:B------:R-:W-:Y:S02]  /*40c0*/  UMOV UR5, UR9 ;  /* 0x0000000900057c82 */ /* 0x000fe40008000000 */
[----:B------:R-:W-:Y:S03]  /*40d0*/  @UP4 USHF.R.U32.HI UR4, URZ, UR23, UR5 ;  /* 0x00000017ff044299 */ /* 0x000fe60008011605 */
[----:B------:R-:W-:Y:S01]  /*40e0*/  UMOV UR5, UR11 ;  /* 0x0000000b00057c82 */ /* 0x000fe20008000000 */
[----:B------:R-:W-:Y:S02]  /*40f0*/  UIMAD UR4, UR42, UR4, URZ ;  /* 0x000000042a0472a4 */ /* 0x000fe4000f8e02ff */
[----:B------:R-:W-:Y:S02]  /*4100*/  @UP4 USHF.R.U32.HI UR7, URZ, UR23, UR5 ;  /* 0x00000017ff074299 */ /* 0x000fe40008011605 */
[----:B------:R-:W-:Y:S02]  /*4110*/  UIMAD.WIDE.U32 UR10, UR6, UR22, URZ ;  /* 0x00000016060a72a5 */ /* 0x000fe4000f8e00ff */
[----:B------:R-:W-:Y:S02]  /*4120*/  USEL UR5, UR14, UR12, !UP6 ;  /* 0x0000000c0e057287 */ /* 0x000fe4000f000000 */
[----:B------:R-:W-:Y:S02]  /*4130*/  UIMAD UR8, UR42, UR7, URZ ;  /* 0x000000072a0872a4 */ /* 0x000fe4000f8e02ff */
[----:B------:R-:W-:Y:S03]  /*4140*/  UISETP.GE.AND UP0, UPT, UR6, UR4, UPT ;  /* 0x000000040600728c */ /* 0x000fe6000bf06270 */
[----:B------:R-:W-:Y:S01]  /*4150*/  UMOV UR4, UR11 ;  /* 0x0000000b00047c82 */ /* 0x000fe20008000000 */
[----:B------:R-:W-:Y:S02]  /*4160*/  UISETP.GE.OR UP0, UPT, UR5, UR8, UP0 ;  /* 0x000000080500728c */ /* 0x000fe40008706670 */
[----:B------:R-:W-:Y:S02]  /*4170*/  USHF.R.U32.HI UR4, URZ, UR23, UR4 ;  /* 0x00000017ff047299 */ /* 0x000fe40008011604 */
[----:B------:R-:W-:Y:S02]  /*4180*/  UIMAD.WIDE.U32 UR8, UR5, UR22, URZ ;  /* 0x00000016050872a5 */ /* 0x000fe4000f8e00ff */
[----:B------:R-:W-:Y:S04]  /*4190*/  USEL UR10, UR6, UR4, !UP4 ;  /* 0x00000004060a7287 */ /* 0x000fe8000e000000 */
[----:B------:R-:W-:Y:S01]  /*41a0*/  UIADD3 UR11, UPT, UPT, -UR10, URZ, URZ ;  /* 0x000000ff0a0b7290 */ /* 0x000fe2000fffe1ff */
[----:B------:R-:W-:Y:S02]  /*41b0*/  @!UP0 UMOV UR4, UR9 ;  /* 0x0000000900048c82 */ /* 0x000fe40008000000 */
[----:B------:R-:W-:Y:S02]  /*41c0*/  @!UP0 USHF.R.U32.HI UR4, URZ, UR23, UR4 ;  /* 0x00000017ff048299 */ /* 0x000fe40008011604 */
[----:B------:R-:W-:Y:S02]  /*41d0*/  UIMAD UR8, UR42, UR11, UR6 ;  /* 0x0000000b2a0872a4 */ /* 0x000fe4000f8e0206 */
[----:B------:R-:W-:Y:S04]  /*41e0*/  @!UP0 USEL UR4, UR5, UR4, !UP4 ;  /* 0x0000000405048287 */ /* 0x000fe8000e000000 */
[----:B------:R-:W-:Y:S02]  /*41f0*/  @!UP0 UIMAD UR8, UR7, UR8, UR4 ;  /* 0x00000008070882a4 */ /* 0x000fe4000f8e0204 */
[----:B------:R-:W-:Y:S02]  /*4200*/  @!UP0 UIADD3 UR9, UPT, UPT, UR10, -UR4, URZ ;  /* 0x800000040a098290 */ /* 0x000fe4000fffe0ff */
[----:B------:R-:W-:Y:S02]  /*4210*/  UIADD3 UR4, UPT, UPT, -UR5, URZ, URZ ;  /* 0x000000ff05047290 */ /* 0x000fe4000fffe1ff */
[----:B------:R-:W-:Y:S02]  /*4220*/  UIADD3 UR7, UPT, UPT, -UR6, URZ, URZ ;  /* 0x000000ff06077290 */ /* 0x000fe4000fffe1ff */
[----:B------:R-:W-:Y:S02]  /*4230*/  @!UP0 UIMAD UR6, UR9, UR42, UR5 ;  /* 0x0000002a090682a4 */ /* 0x000fe4000f8e0205 */
[----:B------:R-:W-:Y:S02]  /*4240*/  UIMAD UR14, UR15, UR4, UR14 ;  /* 0x000000040f0e72a4 */ /* 0x000fe4000f8e020e */
[----:B------:R-:W-:Y:S01]  /*4250*/  UIMAD UR13, UR46, UR7, UR13 ;  /* 0x000000072e0d72a4 */ /* 0x000fe2000f8e020d */
[----:B------:R-:W-:Y:S02]  /*4260*/  @!UP0 UMOV UR5, UR8 ;  /* 0x0000000800058c82 */ /* 0x000fe40008000000 */
[----:B------:R-:W-:Y:S02]  /*4270*/  UIMAD UR14, UR5, UR15, UR14 ;  /* 0x0000000f050e72a4 */ /* 0x000fe4000f8e020e */
[----:B------:R-:W-:Y:S11]  /*4280*/  UIMAD UR13, UR6, UR46, UR13 ;  /* 0x0000002e060d72a4 */ /* 0x000ff6000f8e020d */
[----:B------:R-:W-:Y:S01]  /*4290*/  @!UPT UIADD3 URZ, UPT, UPT, URZ, URZ, URZ ;  /* 0x000000fffffff290 */ /* 0x000fe2000fffe0ff */
.L_x_73:
[----:B------:R-:W3:Y:S01]  /*42a0*/  @!UP2 LDCU.128 UR8, c[0x0][0xb10] ;  /* 0x00016200ff08a7ac */ /* 0x000ee20008000c00 */
[C---:B------:R-:W-:Y:S02]  /*42b0*/  ISETP.NE.U32.AND P1, PT, R4.reuse, RZ, PT ;  /* 0x000000ff0400720c */ /* 0x040fe40003f25070 */
[----:B------:R-:W-:Y:S02]  /*42c0*/  ISETP.NE.U32.AND P0, PT, R4, RZ, PT ;  /* 0x000000ff0400720c */ /* 0x000fe40003f05070 */
[C---:B------:R-:W-:Y:S02]  /*42d0*/  ISETP.NE.AND.EX P1, PT, R5.reuse, RZ, PT, P1 ;  /* 0x000000ff0500720c */ /* 0x040fe40003f25310 */
[----:B------:R-:W-:Y:S01]  /*42e0*/  ISETP.NE.AND.EX P0, PT, R5, RZ, PT, P0 ;  /* 0x000000ff0500720c */ /* 0x000fe20003f05300 */
[----:B------:R-:W4:Y:S01]  /*42f0*/  @!UP2 LDCU UR5, c[0x0][0xb0c] ;  /* 0x00016180ff05a7ac */ /* 0x000f220008000800 */
[----:B------:R-:W-:Y:S01]  /*4300*/  SHF.L.U32 R9, R15, 0x1f, RZ ;  /* 0x0000001f0f097819 */ /* 0x000fe200000006ff */
[----:B------:R-:W-:Y:S02]  /*4310*/  USHF.L.U32 UR35, UR16, 0x7, URZ ;  /* 0x0000000710237899 */ /* 0x000fe400080006ff */
[----:B------:R-:W-:Y:S02]  /*4320*/  USHF.L.U32 UR34, UR20, 0x8, URZ ;  /* 0x0000000814227899 */ /* 0x000fe400080006ff */
[----:B---3--:R-:W-:Y:S07]  /*4330*/  UIMAD.WIDE.U32 UR6, UR14, UR8, URZ ;  /* 0x000000080e0672a5 */ /* 0x008fee000f8e00ff */
[----:B------:R-:W-:Y:S01]  /*4340*/  @!UP2 UMOV UR4, UR7 ;  /* 0x000000070004ac82 */ /* 0x000fe20008000000 */
[----:B----4-:R-:W-:Y:S02]  /*4350*/  @!UP2 UISETP.NE.AND UP0, UPT, UR5, 0x1, UPT ;  /* 0x000000010500a88c */ /* 0x010fe4000bf05270 */
[----:B------:R-:W-:Y:S02]  /*4360*/  @!UP2 USHF.R.U32.HI UR4, URZ, UR9, UR4 ;  /* 0x00000009ff04a299 */ /* 0x000fe40008011604 */
[----:B------:R-:W-:Y:S02]  /*4370*/  UIMAD.WIDE.U32 UR6, UR13, UR11, URZ ;  /* 0x0000000b0d0672a5 */ /* 0x000fe4000f8e00ff */
[----:B------:R-:W-:Y:S02]  /*4380*/  @!UP2 USEL UR8, UR14, UR4, !UP0 ;  /* 0x000000040e08a287 */ /* 0x000fe4000c000000 */
[----:B------:R-:W-:Y:S03]  /*4390*/  @!UP2 UISETP.NE.AND UP0, UPT, UR10, 0x1, UPT ;  /* 0x000000010a00a88c */ /* 0x000fe6000bf05270 */
[----:B------:R-:W-:Y:S02]  /*43a0*/  @!UP2 UMOV UR6, UR7 ;  /* 0x000000070006ac82 */ /* 0x000fe40008000000 */
[----:B------:R-:W3:Y:S02]  /*43b0*/  @!UP2 LDCU UR4, c[0x0][0xb20] ;  /* 0x00016400ff04a7ac */ /* 0x000ee40008000800 */
[----:B---3--:R-:W-:Y:S04]  /*43c0*/  @!UP2 USHF.R.U32.HI UR6, URZ, UR4, UR6 ;  /* 0x00000004ff06a299 */ /* 0x008fe80008011606 */
[----:B------:R-:W-:Y:S04]  /*43d0*/  @!UP2 USEL UR6, UR13, UR6, !UP0 ;  /* 0x000000060d06a287 */ /* 0x000fe8000c000000 */
[----:B------:R-:W-:Y:S02]  /*43e0*/  @!UP2 UIADD3 UR4, UPT, UPT, -UR8, UR6, URZ ;  /* 0x000000060804a290 */ /* 0x000fe4000fffe1ff */
[----:B------:R-:W-:Y:S02]  /*43f0*/  @!UP2 UIADD3 UR6, UPT, UPT, UR8, -UR6, URZ ;  /* 0x800000060806a290 */ /* 0x000fe4000fffe0ff */
[----:B------:R-:W-:Y:S02]  /*4400*/  @!UP2 UIMAD UR14, UR4, UR5, UR14 ;  /* 0x00000005040ea2a4 */ /* 0x000fe4000f8e020e */
[----:B------:R-:W-:Y:S01]  /*4410*/  @!UP2 UIMAD UR13, UR6, UR10, UR13 ;  /* 0x0000000a060da2a4 */ /* 0x000fe2000f8e020d */
[----:B------:R-:W-:Y:S11]  /*4420*/  BRA.U UP3, `(.L_x_74) ;  /* 0x0000000103107547 */ /* 0x000ff6000b800000 */
[----:B--2---:R-:W-:Y:S04]  /*4430*/  MOV R0, UR48 ;  /* 0x0000003000007c02 */ /* 0x004fe80008000f00 */
[----:B------:R-:W-:Y:S04]  /*4440*/  SHF.L.U32 R11, R0, 0x1f, RZ ;  /* 0x0000001f000b7819 */ /* 0x000fe800000006ff */
[----:B------:R-:W2:Y:S02]  /*4450*/  SYNCS.PHASECHK.TRANS64.TRYWAIT P2, [UR21+0x78], R11 ;  /* 0x0000780bff0075a7 */ /* 0x000ea40008041115 */
[----:B--2---:R-:W-:Y:S05]  /*4460*/  @!P2 BRA `(.L_x_75) ;  /* 0x0000007400d8a947 */ /* 0x004fea0003800000 */
.L_x_74:
[----:B------:R-:W-:Y:S05]  /*4470*/  @!P1 BRA `(.L_x_76) ;  /* 0x0000000000309947 */ /* 0x000fea0003800000 */
[----:B------:R-:W-:Y:S01]  /*4480*/  ISETP.NE.U32.AND P1, PT, R2, RZ, PT ;  /* 0x000000ff0200720c */ /* 0x000fe20003f25070 */
[----:B------:R-:W3:Y:S01]  /*4490*/  LDCU.64 UR4, c[0x0][0x358] ;  /* 0x00006b00ff0477ac */ /* 0x000ee20008000a00 */
[----:B------:R-:W-:Y:S02]  /*44a0*/  IMAD.MOV.U32 R158, RZ, RZ, 0x1 ;  /* 0x00000001ff9e7424 */ /* 0x000fe400078e00ff */
[----:B------:R-:W-:Y:S11]  /*44b0*/  ISETP.NE.AND.EX P1, PT, R3, RZ, PT, P1 ;  /* 0x000000ff0300720c */ /* 0x000ff60003f25310 */
[----:B------:R-:W-:Y:S02]  /*44c0*/  @!UPT UIADD3 URZ, UPT, UPT, URZ, URZ, URZ ;  /* 0x000000fffffff290 */ /* 0x000fe4000fffe0ff */
[----:B--2---:R-:W2:Y:S01]  /*44d0*/  @P1 LDC.64 R10, c[0x0][0x888] ;  /* 0x00022200ff0a1b82 */ /* 0x004ea20000000a00 */
[----:B------:R-:W-:Y:S04]  /*44e0*/  @P1 IMAD R0, R4, UR36, RZ ;  /* 0x0000002404001c24 */ /* 0x000fe8000f8e02ff */
[----:B--2---:R-:W-:Y:S04]  /*44f0*/  @P1 IMAD.WIDE R10, R0, 0x4, R10 ;  /* 0x00000004000a1825 */ /* 0x004fe800078e020a */
[----:B------:R-:W-:Y:S01]  /*4500*/  HFMA2 R0, -RZ, RZ, 0, 5.9604644775390625e-08 ;  /* 0x00000001ff007431 */ /* 0x000fe200000001ff */
[----:B---3-5:R3:W5:Y:S04]  /*4510*/  @P1 LDG.E R73, desc[UR4][R10.64] ;  /* 0x000000040a491981 */ /* 0x028768000c1e1900 */
[----:B------:R-:W-:Y:S01]  /*4520*/  @!P1 PRMT R158, R0, 0x7610, R158 ;  /* 0x00007610009e9816 */ /* 0x000fe2000000009e */
[----:B---3--:R-:W4:Y:S06]  /*4530*/  @!P1 LDC R73, c[0x0][0x880] ;  /* 0x00022000ff499b82 */ /* 0x008f2c0000000800 */
.L_x_76:
[----:B----45:R-:W-:Y:S01]  /*4540*/  @!P0 FSETP.EQ.AND P1, PT, R73, RZ, PT ;  /* 0x000000ff4900820b */ /* 0x030fe20003f22000 */
[----:B------:R-:W-:Y:S01]  /*4550*/  @!UPT UIADD3 URZ, UPT, UPT, URZ, URZ, URZ ;  /* 0x000000fffffff290 */ /* 0x000fe2000fffe0ff */
[----:B------:R-:W-:Y:S11]  /*4560*/  @!P0 BRA `(.L_x_77) ;  /* 0x0000000000188947 */ /* 0x000ff60003800000 */
[----:B------:R-:W-:Y:S02]  /*4570*/  LOP3.LUT P0, RZ, R158, 0xff, RZ, 0xc0, !PT ;  /* 0x000000ff9eff7812 */ /* 0x000fe4000780c0ff */
[----:B------:R-:W-:Y:S04]  /*4580*/  ISETP.NE.U32.AND P1, PT, R2, RZ, PT ;  /* 0x000000ff0200720c */ /* 0x000fe80003f25070 */
[----:B------:R-:W-:Y:S04]  /*4590*/  ISETP.NE.AND.EX P1, PT, R3, RZ, PT, P1 ;  /* 0x000000ff0300720c */ /* 0x000fe80003f25310 */
[----:B------:R-:W-:Y:S03]  /*45a0*/  PLOP3.LUT P1, PT, P1, PT, PT, 0x8, 0x80 ;  /* 0x000000000080781c */ /* 0x000fe60000f2e170 */
[----:B------:R-:W-:Y:S11]  /*45b0*/  @P0 FSETP.EQ.AND P1, PT, R73, RZ, PT ;  /* 0x000000ff4900020b */ /* 0x000ff60003f22000 */
[----:B------:R-:W-:Y:S02]  /*45c0*/  @!UPT UIADD3 URZ, UPT, UPT, URZ, URZ, URZ ;  /* 0x000000fffffff290 */ /* 0x000fe4000fffe0ff */
.L_x_77:
[----:B------:R-:W3:Y:S01]  /*45d0*/  SYNCS.PHASECHK.TRANS64.TRYWAIT P2, [UR21+0x50], R9 ;  /* 0x00005009ff0075a7 */ /* 0x000ee20008041115 */
[----:B------:R-:W-:Y:S04]  /*45e0*/  ELECT P0, URZ, PT ;  /* 0x0000000000ff782f */ /* 0x000fe80003800000 */
[----:B------:R-:W-:Y:S11]  /*45f0*/  PLOP3.LUT P1, PT, P1, P0, PT, 0xf2, 0x2f ;  /* 0x00000000002f781c */ /* 0x000ff60000f21e72 */
[----:B------:R-:W-:Y:S02]  /*4600*/  @!UPT UIADD3 URZ, UPT, UPT, URZ, URZ, URZ ;  /* 0x000000fffffff290 */ /* 0x000fe4000fffe0ff */
[----:B------:R-:W-:Y:S05]  /*4610*/  @!P1 IADD3 R8, P0, PT, R16, 0x580, RZ ;  /* 0x0000058010089810 */ /* 0x000fea0007f1e0ff */
[----:B------:R-:W-:Y:S01]  /*4620*/  @!P1 IMAD.X R6, RZ, RZ, R17, P0 ;  /* 0x000000ffff069224 */ /* 0x000fe200000e0611 */
[----:B---3--:R-:W-:Y:S07]  /*4630*/  @!P2 BRA `(.L_x_78) ;  /* 0x00000074007ca947 */ /* 0x008fee0003800000 */
.L_x_156:
[----:B------:R-:W-:Y:S01]  /*4640*/  @!P1 R2UR UR5, R8 ;  /* 0x00000000080592ca */ /* 0x000fe200000e0000 */
[----:B------:R-:W-:Y:S01]  /*4650*/  VOTEU.ALL UP0, P1 ;  /* 0x0000000000ff7886 */ /* 0x000fe20000800000 */
[----:B------:R-:W-:Y:S01]  /*4660*/  @!P1 R2UR UR4, R6 ;  /* 0x00000000060492ca */ /* 0x000fe200000e0000 */
[----:B--2---:R-:W-:Y:S01]  /*4670*/  @!P1 IMAD.MOV.U32 R0, RZ, RZ, 0x2000 ;  /* 0x00002000ff009424 */ /* 0x004fe200078e00ff */
[----:B------:R-:W-:Y:S01]  /*4680*/  UMOV UR6, 0x0 ;  /* 0x0000000000067882 */ /* 0x000fe20000000000 */
[----:B------:R-:W-:Y:S01]  /*4690*/  UMOV UR7, 0x10000000 ;  /* 0x1000000000077882 */ /* 0x000fe20000000000 */
[----:B------:R-:W-:Y:S01]  /*46a0*/  @!UP0 UIADD3 UR32, UPT, UPT, UR21, 0x200, URZ ;  /* 0x0000020015208890 */ /* 0x000fe2000fffe0ff */
[----:B------:R-:W-:Y:S01]  /*46b0*/  @!P1 IADD3 R8, P0, PT, R16, 0x580, RZ ;  /* 0x0000058010089810 */ /* 0x000fe20007f1e0ff */
[----:B------:R-:W-:Y:S04]  /*46c0*/  VOTEU.ALL UP0, P1 ;  /* 0x0000000000ff7886 */ /* 0x000fe80000800000 */
[----:B------:R-:W-:Y:S02]  /*46d0*/  @!P1 IMAD.X R6, RZ, RZ, R17, P0 ;  /* 0x000000ffff069224 */ /* 0x000fe400000e0611 */
[----:B------:R-:W-:Y:S02]  /*46e0*/  IMAD.U32 R10, RZ, RZ, UR5 ;  /* 0x00000005ff0a7e24 */ /* 0x000fe4000f8e00ff */
[----:B------:R-:W-:Y:S03]  /*46f0*/  IMAD.U32 R11, RZ, RZ, UR4 ;  /* 0x00000004ff0b7e24 */ /* 0x000fe6000f8e00ff */
[----:B------:R-:W-:Y:S02]  /*4700*/  @!P1 R2UR UR4, R10 ;  /* 0x000000000a0492ca */ /* 0x000fe400000e0000 */
[----:B------:R-:W-:Y:S11]  /*4710*/  @!P1 R2UR UR5, R11 ;  /* 0x000000000b0592ca */ /* 0x000ff600000e0000 */
[----:B------:R-:W-:Y:S02]  /*4720*/  @!UPT UIADD3 URZ, UPT, UPT, URZ, URZ, URZ ;  /* 0x000000fffffff290 */ /* 0x000fe4000fffe0ff */
[----:B------:R2:W-:Y:S01]  /*4730*/  @!UP0 UTMALDG.3D [UR32], [UR4], desc[UR6] ;  /* 0x00000620040085b4 */ /* 0x0005e20008011000 */
[----:B------:R2:W-:Y:S01]  /*4740*/  @!P1 SYNCS.ARRIVE.TRANS64.RED.A0TR RZ, [UR21+0x30], R0 ;  /* 0x00003000ffff99a7 */ /* 0x0005e20008300415 */
[----:B------:R-:W-:Y:S01]  /*4750*/  SYNCS.ARRIVE.TRANS64.RED.A1T0 RZ, [UR40], RZ ;  /* 0x000000ffffff79a7 */ /* 0x000fe20008100428 */
[----:B------:R-:W3:Y:S02]  /*4760*/  SYNCS.PHASECHK.TRANS64.TRYWAIT P2, [UR21+0x58], R9 ;  /* 0x00005809ff0075a7 */ /* 0x000ee40008041115 */
[----:B--23--:R-:W-:Y:S05]  /*4770*/  @!P2 BRA `(.L_x_79) ;  /* 0x000000740044a947 */ /* 0x00cfea0003800000 */
.L_x_158:
        /* <DEDUP_REMOVED lines=8> */
[----:B------:R-:W-:Y:S01]  /*4800*/  @!UP0 UIADD3 UR24, UPT, UPT, UR21, 0x2200, URZ ;  /* 0x0000220015188890 */ /* 0x000fe2000fffe0ff */
[----:B------:R-:W-:Y:S01]  /*4810*/  VOTEU.ALL UP0, P1 ;  /* 0x0000000000ff7886 */ /* 0x000fe20000800000 */
[----:B------:R-:W-:Y:S01]  /*4820*/  UMOV UR27, UR35 ;  /* 0x00000023001b7c82 */ /* 0x000fe20008000000 */
[----:B------:R-:W-:Y:S02]  /*4830*/  UMOV UR28, UR36 ;  /* 0x00000024001c7c82 */ /* 0x000fe40008000000 */
[----:B------:R-:W-:Y:S02]  /*4840*/  IMAD.U32 R10, RZ, RZ, UR5 ;  /* 0x00000005ff0a7e24 */ /* 0x000fe4000f8e00ff */
[----:B------:R-:W-:Y:S02]  /*4850*/  IMAD.U32 R11, RZ, RZ, UR4 ;  /* 0x00000004ff0b7e24 */ /* 0x000fe4000f8e00ff */
[----:B------:R-:W-:Y:S01]  /*4860*/  @!P1 IMAD.X R6, RZ, RZ, R17, P0 ;  /* 0x000000ffff069224 */ /* 0x000fe200000e0611 */
        /* <DEDUP_REMOVED lines=8> */
.L_x_160:
[----:B------:R-:W-:Y:S01]  /*48f0*/  @!P1 R2UR UR5, R8 ;  /* 0x00000000080592ca */ /* 0x000fe200000e0000 */
[----:B------:R-:W-:Y:S01]  /*4900*/  VOTEU.ALL UP0, P1 ;  /* 0x0000000000ff7886 */ /* 0x000fe20000800000 */
[----:B------:R-:W-:Y:S01]  /*4910*/  @!P1 R2UR UR4, R6 ;  /* 0x00000000060492ca */ /* 0x000fe200000e0000 */
[----:B--2---:R-:W-:Y:S01]  /*4920*/  @!P1 IMAD.MOV.U32 R0, RZ, RZ, 0x2000 ;  /* 0x00002000ff009424 */ /* 0x004fe200078e00ff */
[----:B------:R-:W-:Y:S01]  /*4930*/  UMOV UR6, 0x0 ;  /* 0x0000000000067882 */ /* 0x000fe20000000000 */
[----:B------:R-:W-:Y:S01]  /*4940*/  UMOV UR7, 0x10000000 ;  /* 0x1000000000077882 */ /* 0x000fe20000000000 */
[----:B------:R-:W-:Y:S01]  /*4950*/  @!UP0 UIADD3 UR18, UPT, UPT, UR34, 0x80, URZ ;  /* 0x0000008022128890 */ /* 0x000fe2000fffe0ff */
[----:B------:R-:W-:Y:S01]  /*4960*/  VIADD R14, R14, 0x1 ;  /* 0x000000010e0e7836 */ /* 0x000fe20000000000 */
[----:B------:R-:W-:Y:S01]  /*4970*/  @!UP0 UIADD3 UR16, UPT, UPT, UR21, 0x4200, URZ ;  /* 0x0000420015108890 */ /* 0x000fe2000fffe0ff */
[----:B------:R-:W-:Y:S01]  /*4980*/  VOTEU.ALL UP0, P1 ;  /* 0x0000000000ff7886 */ /* 0x000fe20000800000 */
[----:B------:R-:W-:Y:S01]  /*4990*/  UMOV UR19, UR35 ;  /* 0x0000002300137c82 */ /* 0x000fe20008000000 */
[----:B------:R-:W-:Y:S02]  /*49a0*/  UMOV UR20, UR36 ;  /* 0x0000002400147c82 */ /* 0x000fe40008000000 */
        /* <DEDUP_REMOVED lines=10> */
.L_x_162:
[----:B------:R-:W-:Y:S01]  /*4a50*/  @!P1 IADD3 R6, P0, PT, R16, 0x580, RZ ;  /* 0x0000058010069810 */ /* 0x000fe20007f1e0ff */
[----:B------:R-:W-:Y:S01]  /*4a60*/  VOTEU.ALL UP0, P1 ;  /* 0x0000000000ff7886 */ /* 0x000fe20000800000 */
[----:B------:R-:W-:Y:S01]  /*4a70*/  UMOV UR6, 0x0 ;  /* 0x0000000000067882 */ /* 0x000fe20000000000 */
[----:B------:R-:W-:Y:S01]  /*4a80*/  UMOV UR7, 0x10000000 ;  /* 0x1000000000077882 */ /* 0x000fe20000000000 */
[----:B------:R-:W-:Y:S01]  /*4a90*/  @!P1 R2UR UR5, R6 ;  /* 0x00000000060592ca */ /* 0x000fe200000e0000 */
[----:B--2---:R-:W-:Y:S01]  /*4aa0*/  @!P1 IMAD.X R0, RZ, RZ, R17, P0 ;  /* 0x000000ffff009224 */ /* 0x004fe200000e0611 */
[----:B------:R-:W-:Y:S01]  /*4ab0*/  @!UP0 UIADD3 UR10, UPT, UPT, UR34, 0xc0, URZ ;  /* 0x000000c0220a8890 */ /* 0x000fe2000fffe0ff */
[----:B------:R-:W-:Y:S01]  /*4ac0*/  R2UR UR16, R160 ;  /* 0x00000000a01072ca */ /* 0x000fe200000e0000 */
[----:B------:R-:W-:Y:S01]  /*4ad0*/  @!UP0 UIADD3 UR8, UPT, UPT, UR21, 0x6200, URZ ;  /* 0x0000620015088890 */ /* 0x000fe2000fffe0ff */
[----:B------:R-:W-:Y:S01]  /*4ae0*/  ISETP.NE.AND P0, PT, R14, 0x2, PT ;  /* 0x000000020e00780c */ /* 0x000fe20003f05270 */
[----:B------:R-:W-:Y:S01]  /*4af0*/  @!UP0 UIADD3 UR9, UPT, UPT, UR21, 0x48, URZ ;  /* 0x0000004815098890 */ /* 0x000fe2000fffe0ff */
[----:B------:R-:W-:Y:S01]  /*4b00*/  @!P1 R2UR UR4, R0 ;  /* 0x00000000000492ca */ /* 0x000fe200000e0000 */
[----:B------:R-:W-:Y:S01]  /*4b10*/  VOTEU.ALL UP0, P1 ;  /* 0x0000000000ff7886 */ /* 0x000fe20000800000 */
[----:B------:R-:W-:Y:S01]  /*4b20*/  UMOV UR11, UR35 ;  /* 0x00000023000b7c82 */ /* 0x000fe20008000000 */
[----:B------:R-:W-:Y:S01]  /*4b30*/  UMOV UR12, UR36 ;  /* 0x00000024000c7c82 */ /* 0x000fe20008000000 */
[----:B------:R-:W-:Y:S01]  /*4b40*/  SEL R0, RZ, 0x1, P0 ;  /* 0x00000001ff007807 */ /* 0x000fe20000000000 */
[----:B------:R-:W-:Y:S01]  /*4b50*/  UIADD3 UR20, UPT, UPT, UR13, UR59, URZ ;  /* 0x0000003b0d147290 */ /* 0x000fe2000fffe0ff */
[----:B------:R-:W-:Y:S01]  /*4b60*/  IMAD.U32 R8, RZ, RZ, UR5 ;  /* 0x00000005ff087e24 */ /* 0x000fe2000f8e00ff */
[----:B------:R-:W-:Y:S01]  /*4b70*/  LOP3.LUT R15, R15, 0x1, RZ, 0x3c, !PT ;  /* 0x000000010f0f7812 */ /* 0x000fe200078e3cff */
[----:B------:R-:W-:Y:S01]  /*4b80*/  UPLOP3.LUT UP3, UPT, UPT, UPT, UPT, 0x80, 0x8 ;  /* 0x000000000008789c */ /* 0x000fe20003f6f070 */
[----:B------:R-:W-:Y:S01]  /*4b90*/  LOP3.LUT R13, R13, R0, RZ, 0x3c, !PT ;  /* 0x000000000d0d7212 */ /* 0x000fe200078e3cff */
[----:B------:R-:W-:Y:S01]  /*4ba0*/  UIADD3 UR16, UPT, UPT, UR14, UR16, URZ ;  /* 0x000000100e107290 */ /* 0x000fe2000fffe0ff */
[----:B------:R-:W-:Y:S01]  /*4bb0*/  SEL R14, R14, RZ, P0 ;  /* 0x000000ff0e0e7207 */ /* 0x000fe20000000000 */
[----:B------:R-:W-:Y:S01]  /*4bc0*/  UMOV UR36, UR29 ;  /* 0x0000001d00247c82 */ /* 0x000fe20008000000 */
[----:B------:R-:W-:Y:S01]  /*4bd0*/  IMAD.U32 R9, RZ, RZ, UR4 ;  /* 0x00000004ff097e24 */ /* 0x000fe2000f8e00ff */
[----:B------:R-:W-:Y:S04]  /*4be0*/  @!P1 R2UR UR4, R8 ;  /* 0x00000000080492ca */ /* 0x000fe800000e0000 */
[----:B------:R-:W-:Y:S11]  /*4bf0*/  @!P1 R2UR UR5, R9 ;  /* 0x00000000090592ca */ /* 0x000ff600000e0000 */
[----:B------:R-:W-:Y:S02]  /*4c00*/  @!UPT UIADD3 URZ, UPT, UPT, URZ, URZ, URZ ;  /* 0x000000fffffff290 */ /* 0x000fe4000fffe0ff */
[----:B------:R2:W-:Y:S01]  /*4c10*/  @!UP0 UTMALDG.3D [UR8], [UR4], desc[UR6] ;  /* 0x00000608040085b4 */ /* 0x0005e20008011000 */
[----:B------:R2:W-:Y:S01]  /*4c20*/  @!P1 SYNCS.ARRIVE.TRANS64.RED.A0TR RZ, [UR21+0x48], R7 ;  /* 0x00004807ffff99a7 */ /* 0x0005e20008300415 */
[----:B------:R-:W-:Y:S01]  /*4c30*/  SYNCS.ARRIVE.TRANS64.RED.A1T0 RZ, [UR37], RZ ;  /* 0x000000ffffff79a7 */ /* 0x000fe20008100425 */
[----:B------:R-:W-:Y:S05]  /*4c40*/  BRA.U UP1, `(.L_x_82) ;  /* 0xfffffff101747547 */ /* 0x000fea000b83ffff */
[----:B------:R-:W-:-:S04]  /*4c50*/  SHF.L.U32 R3, R15, 0x1f, RZ ;  /* 0x0000001f0f037819 */ /* 0x000fc800000006ff */
[----:B------:R-:W3:Y:S02]  /*4c60*/  SYNCS.PHASECHK.TRANS64.TRYWAIT P0, [UR21+0x50], R3 ;  /* 0x00005003ff0075a7 */ /* 0x000ee40008001115 */
[----:B---3--:R-:W-:Y:S05]  /*4c70*/  @!P0 BRA `(.L_x_83) ;  /* 0x00000070004c8947 */ /* 0x008fea0003800000 */
.L_x_164:
[----:B------:R-:W4:Y:S02]  /*4c80*/  SYNCS.PHASECHK.TRANS64.TRYWAIT P0, [UR21+0x58], R3 ;  /* 0x00005803ff0075a7 */ /* 0x000f240008001115 */
[----:B----4-:R-:W-:Y:S05]  /*4c90*/  @!P0 BRA `(.L_x_84) ;  /* 0x00000070005c8947 */ /* 0x010fea0003800000 */
.L_x_166:
[----:B------:R-:W4:Y:S02]  /*4ca0*/  SYNCS.PHASECHK.TRANS64.TRYWAIT P0, [UR21+0x60], R3 ;  /* 0x00006003ff0075a7 */ /* 0x000f240008001115 */
[----:B----4-:R-:W-:Y:S05]  /*4cb0*/  @!P0 BRA `(.L_x_85) ;  /* 0x00000070006c8947 */ /* 0x010fea0003800000 */
.L_x_168:
[----:B---3--:R-:W-:-:S07]  /*4cc0*/  MOV R0, UR21 ;  /* 0x0000001500007c02 */ /* 0x008fce0008000f00 */
.L_x_86:
[----:B---3--:R-:W-:-:S04]  /*4cd0*/  SHF.L.U32 R3, R15, 0x1f, RZ ;  /* 0x0000001f0f037819 */ /* 0x008fc800000006ff */
[----:B------:R3:W4:Y:S03]  /*4ce0*/  SYNCS.PHASECHK.TRANS64.TRYWAIT P0, [R0+URZ+0x68], R3 ;  /* 0x00006803000075a7 */ /* 0x00072600080011ff */
[----:B----4-:R-:W-:Y:S05]  /*4cf0*/  @!P0 NANOSLEEP.SYNCS 0x989680 ;  /* 0x009896800000895d */ /* 0x010fea0003900000 */
[----:B------:R-:W4:Y:S02]  /*4d00*/  @!P0 SYNCS.PHASECHK.TRANS64 P0, [R0+URZ+0x68], R3 ;  /* 0x00006803000085a7 */ /* 0x000f2400080010ff */
[----:B-12-4-:R-:W-:Y:S05]  /*4d10*/  @P0 EXIT ;  /* 0x000000000000094d */ /* 0x016fea0003800000 */
[----:B------:R-:W-:Y:S05]  /*4d20*/  BRA `(.L_x_86) ;  /* 0xfffffffc00e87947 */ /* 0x000fea000383ffff */
.L_x_71:
[----:B------:R-:W-:-:S06]  /*4d30*/  UISETP.GE.AND UP0, UPT, UR17, 0x4, UPT ;  /* 0x000000041100788c */ /* 0x000fcc000bf06270 */
[----:B------:R-:W-:-:S13]  /*4d40*/  PLOP3.LUT P0, PT, PT, PT, UP0, 0x80, 0x8 ;  /* 0x000000000008781c */ /* 0x000fda0003f0f008 */
[----:B------:R-:W-:Y:S05]  /*4d50*/  @!P0 EXIT ;  /* 0x000000000000894d */ /* 0x000fea0003800000 */
[----:B------:R-:W1:Y:S08]  /*4d60*/  S2UR UR4, SR_CgaCtaId ;  /* 0x00000000000479c3 */ /* 0x000e700000008800 */
[----:B------:R-:W-:Y:S01]  /*4d70*/  BAR.SYNC.DEFER_BLOCKING 0x6, 0xa0 ;  /* 0x0182800000007b1d */ /* 0x000fe20000010000 */
[C---:B------:R-:W-:Y:S01]  /*4d80*/  IMAD.SHL.U32 R4, R170.reuse, 0x40, RZ ;  /* 0x00000040aa047824 */ /* 0x040fe200078e00ff */
[C---:B------:R-:W-:Y:S01]  /*4d90*/  LOP3.LUT R174, R170.reuse, 0x60, RZ, 0xc0, !PT ;  /* 0x00000060aaae7812 */ /* 0x040fe200078ec0ff */
[C---:B------:R-:W-:Y:S01]  /*4da0*/  IMAD.SHL.U32 R137, R170.reuse, 0x8, RZ ;  /* 0x00000008aa897824 */ /* 0x040fe200078e00ff */
[C---:B------:R-:W-:Y:S01]  /*4db0*/  LOP3.LUT R172, R170.reuse, 0x2, RZ, 0xc0, !PT ;  /* 0x00000002aaac7812 */ /* 0x040fe200078ec0ff */
[----:B------:R-:W-:Y:S01]  /*4dc0*/  IMAD.U32 R69, R170, 0x10000, RZ ;  /* 0x00010000aa457824 */ /* 0x000fe200078e00ff */
[----:B------:R-:W-:-:S02]  /*4dd0*/  UMOV UR44, 0x400 ;  /* 0x00000400002c7882 */ /* 0x000fc40000000000 */
[----:B------:R-:W2:Y:S01]  /*4de0*/  LDC.64 R156, c[0x0][0x8b0] ;  /* 0x00022c00ff9c7b82 */ /* 0x000ea20000000a00 */
[----:B------:R-:W-:Y:S01]  /*4df0*/  LOP3.LUT R6, R4, 0x180, RZ, 0xc0, !PT ;  /* 0x0000018004067812 */ /* 0x000fe200078ec0ff */
[----:B------:R-:W-:Y:S01]  /*4e00*/  HFMA2 R162, -RZ, RZ, 0, 0 ;  /* 0x00000000ffa27431 */ /* 0x000fe200000001ff */
[----:B------:R-:W-:Y:S01]  /*4e10*/  LOP3.LUT R170, R170, 0x4, RZ, 0xc0, !PT ;  /* 0x00000004aaaa7812 */ /* 0x000fe200078ec0ff */
[----:B------:R-:W-:Y:S01]  /*4e20*/  IMAD.MOV.U32 R68, RZ, RZ, RZ ;  /* 0x000000ffff447224 */ /* 0x000fe200078e00ff */
[----:B------:R-:W-:Y:S01]  /*4e30*/  LOP3.LUT R137, R6, 0x30, R137, 0xf8, !PT ;  /* 0x0000003006897812 */ /* 0x000fe200078ef889 */
[----:B------:R-:W-:Y:S01]  /*4e40*/  IMAD.MOV.U32 R168, RZ, RZ, RZ ;  /* 0x000000ffffa87224 */ /* 0x000fe200078e00ff */
[----:B------:R-:W-:Y:S01]  /*4e50*/  LOP3.LUT R69, R69, 0x600000, RZ, 0xc0, !PT ;  /* 0x0060000045457812 */ /* 0x000fe200078ec0ff */
[----:B------:R-:W3:Y:S01]  /*4e60*/  LDC.64 R138, c[0x0][0x8a8] ;  /* 0x00022a00ff8a7b82 */ /* 0x000ee20000000a00 */
[----:B------:R-:W-:Y:S02]  /*4e70*/  LOP3.LUT R137, R137, 0x1e40, R4, 0xf8, !PT ;  /* 0x00001e4089897812 */ /* 0x000fe400078ef804 */
[----:B------:R-:W-:Y:S01]  /*4e80*/  CS2R R166, SRZ ;  /* 0x0000000000a67805 */ /* 0x000fe2000001ff00 */
[----:B------:R-:W-:Y:S01]  /*4e90*/  IMAD.MOV.U32 R165, RZ, RZ, RZ ;  /* 0x000000ffffa57224 */ /* 0x000fe200078e00ff */
[----:B------:R-:W-:Y:S01]  /*4ea0*/  IADD3 R169, PT, PT, -R170, 0x2, RZ ;  /* 0x00000002aaa97810 */ /* 0x000fe20007ffe1ff */
[----:B------:R-:W-:Y:S01]  /*4eb0*/  IMAD.MOV R163, RZ, RZ, -R170 ;  /* 0x000000ffffa37224 */ /* 0x000fe200078e0aaa */
[----:B------:R-:W-:Y:S01]  /*4ec0*/  IADD3 R164, PT, PT, -R172, RZ, RZ ;  /* 0x000000ffaca47210 */ /* 0x000fe20007ffe1ff */
[----:B------:R-:W4:Y:S01]  /*4ed0*/  LDCU UR57, c[0x0][0x370] ;  /* 0x00006e00ff3977ac */ /* 0x000f220008000800 */
[----:B-1----:R-:W-:Y:S01]  /*4ee0*/  ULEA UR44, UR4, UR44, 0x18 ;  /* 0x0000002c042c7291 */ /* 0x002fe2000f8ec0ff */
[----:B------:R-:W1:Y:S03]  /*4ef0*/  LDCU.64 UR62, c[0x0][0x348] ;  /* 0x00006900ff3e77ac */ /* 0x000e660008000a00 */
[----:B------:R-:W-:-:S02]  /*4f00*/  UIADD3 UR4, UPT, UPT, UR44, 0x8200, URZ ;  /* 0x000082002c047890 */ /* 0x000fc4000fffe0ff */
[----:B------:R-:W-:Y:S01]  /*4f10*/  VIADD R171, R137, UR44 ;  /* 0x0000002c89ab7c36 */ /* 0x000fe20008000000 */
[----:B------:R-:W-:Y:S02]  /*4f20*/  UIADD3 UR5, UPT, UPT, UR44, 0x200, URZ ;  /* 0x000002002c057890 */ /* 0x000fe4000fffe0ff */
[----:B------:R-:W4:Y:S01]  /*4f30*/  LDS R0, [UR44+0x110] ;  /* 0x0001102cff007984 */ /* 0x000f220008000800 */
[----:B------:R-:W1:Y:S01]  /*4f40*/  LDCU UR43, c[0x0][0xb0c] ;  /* 0x00016180ff2b77ac */ /* 0x000e620008000800 */
[----:B------:R-:W-:Y:S01]  /*4f50*/  VIADD R171, R171, 0x200 ;  /* 0x00000200abab7836 */ /* 0x000fe20000000000 */
[----:B------:R-:W-:Y:S01]  /*4f60*/  MOV R173, UR4 ;  /* 0x0000000400ad7c02 */ /* 0x000fe20008000f00 */
[----:B------:R-:W-:Y:S01]  /*4f70*/  IMAD.U32 R175, RZ, RZ, UR5 ;  /* 0x00000005ffaf7e24 */ /* 0x000fe2000f8e00ff */
[----:B------:R-:W1:Y:S01]  /*4f80*/  LDCU UR39, c[0x0][0xb30] ;  /* 0x00016600ff2777ac */ /* 0x000e620008000800 */
[----:B------:R-:W1:Y:S01]  /*4f90*/  LDCU.64 UR46, c[0x0][0x888] ;  /* 0x00011100ff2e77ac */ /* 0x000e620008000a00 */
[----:B------:R-:W1:Y:S01]  /*4fa0*/  LDCU.64 UR40, c[0x0][0xb28] ;  /* 0x00016500ff2877ac */ /* 0x000e620008000a00 */
[----:B------:R-:W1:Y:S01]  /*4fb0*/  LDCU.64 UR60, c[0x0][0x890] ;  /* 0x00011200ff3c77ac */ /* 0x000e620008000a00 */
[----:B------:R-:W1:Y:S01]  /*4fc0*/  LDCU.128 UR52, c[0x0][0xb10] ;  /* 0x00016200ff3477ac */ /* 0x000e620008000c00 */
[----:B------:R-:W1:Y:S02]  /*4fd0*/  LDCU UR56, c[0x0][0x374] ;  /* 0x00006e80ff3877ac */ /* 0x000e640008000800 */
[----:B-1234-:R-:W-:-:S07]  /*4fe0*/  IADD3 R69, PT, PT, R0, R69, RZ ;  /* 0x0000004500457210 */ /* 0x01efce0007ffe0ff */
.L_x_131:
[C---:B------:R-:W-:Y:S02]  /*4ff0*/  LEA R3, R162.reuse, UR44, 0x3 ;  /* 0x0000002ca2037c11 */ /* 0x040fe4000f8e18ff */
[----:B------:R-:W-:Y:S02]  /*5000*/  SHF.L.U32 R0, R167, 0x1f, RZ ;  /* 0x0000001fa7007819 */ /* 0x000fe400000006ff */
[----:B-1----:R-:W-:Y:S02]  /*5010*/  LEA R5, R162, UR44, 0x4 ;  /* 0x0000002ca2057c11 */ /* 0x002fe4000f8e20ff */
[----:B------:R-:W1:Y:S02]  /*5020*/  SYNCS.PHASECHK.TRANS64.TRYWAIT P0, [R3+URZ+0x80], R0 ;  /* 0x00008000030075a7 */ /* 0x000e6400080011ff */
[----:B-1----:R-:W-:Y:S05]  /*5030*/  @!P0 BRA `(.L_x_87) ;  /* 0x0000006c00a48947 */ /* 0x002fea0003800000 */
.L_x_169:
        /* <DEDUP_REMOVED lines=11> */
[----:B------:R-:W-:Y:S01]  /*50f0*/  PLOP3.LUT P0, PT, PT, PT, UP1, 0x80, 0x8 ;  /* 0x000000000008781c */ /* 0x000fe20003f0f018 */
[----:B------:R-:W-:Y:S11]  /*5100*/  UP2UR UR45, UPR, URZ, 0x2 ;  /* 0x00000002ff2d7883 */ /* 0x000ff60008000000 */
[----:B------:R-:W-:Y:S01]  /*5110*/  @!UPT UIADD3 URZ, UPT, UPT, URZ, URZ, URZ ;  /* 0x000000fffffff290 */ /* 0x000fe2000fffe0ff */
[----:B-1----:R-:W-:Y:S02]  /*5120*/  @P0 SHF.R.U32.HI R0, RZ, 0x10, R5 ;  /* 0x00000010ff000819 */ /* 0x002fe40000011605 */
        /* <DEDUP_REMOVED lines=12> */
[----:B------:R-:W2:Y:S01]  /*51f0*/  LDCU UR12, c[0x0][0xb20] ;  /* 0x00016400ff0c77ac */ /* 0x000ea20008000800 */
[----:B------:R-:W-:Y:S02]  /*5200*/  UIMAD.WIDE.U32 UR4, UR56, UR55, URZ ;  /* 0x00000037380472a5 */ /* 0x000fe4000f8e00ff */
[----:B------:R-:W-:Y:S02]  /*5210*/  UIMAD.WIDE.U32 UR6, UR57, UR52, URZ ;  /* 0x00000034390672a5 */ /* 0x000fe4000f8e00ff */
[----:B------:R-:W-:Y:S02]  /*5220*/  UISETP.NE.AND UP0, UPT, UR54, 0x1, UPT ;  /* 0x000000013600788c */ /* 0x000fe4000bf05270 */
[----:B------:R-:W-:Y:S02]  /*5230*/  UIMAD.WIDE.U32 UR8, UR37, UR55, URZ ;  /* 0x00000037250872a5 */ /* 0x000fe4000f8e00ff */
[----:B------:R-:W-:Y:S02]  /*5240*/  UIMAD.WIDE.U32 UR10, UR38, UR52, URZ ;  /* 0x00000034260a72a5 */ /* 0x000fe4000f8e00ff */
[----:B------:R-:W-:Y:S02]  /*5250*/  UISETP.NE.AND UP1, UPT, UR43, 0x1, UPT ;  /* 0x000000012b00788c */ /* 0x000fe4000bf25270 */
[----:B------:R-:W-:Y:S01]  /*5260*/  UISETP.NE.AND UP2, UPT, UR42, 0x1, UPT ;  /* 0x000000012a00788c */ /* 0x000fe2000bf45270 */
[----:B------:R-:W-:Y:S02]  /*5270*/  UMOV UR4, UR5 ;  /* 0x0000000500047c82 */ /* 0x000fe40008000000 */
[----:B--2---:R-:W-:Y:S03]  /*5280*/  USHF.R.U32.HI UR5, URZ, UR12, UR4 ;  /* 0x0000000cff057299 */ /* 0x004fe60008011604 */
[----:B------:R-:W-:Y:S02]  /*5290*/  UMOV UR4, UR7 ;  /* 0x0000000700047c82 */ /* 0x000fe40008000000 */
[----:B------:R-:W-:Y:S02]  /*52a0*/  USHF.R.U32.HI UR7, URZ, UR53, UR4 ;  /* 0x00000035ff077299 */ /* 0x000fe40008011604 */
[----:B------:R-:W-:Y:S02]  /*52b0*/  USEL UR4, UR56, UR5, !UP0 ;  /* 0x0000000538047287 */ /* 0x000fe4000c000000 */
[----:B------:R-:W-:Y:S01]  /*52c0*/  USEL UR7, UR57, UR7, !UP1 ;  /* 0x0000000739077287 */ /* 0x000fe2000c800000 */
[----:B------:R-:W-:Y:S01]  /*52d0*/  UMOV UR5, UR9 ;  /* 0x0000000900057c82 */ /* 0x000fe20008000000 */
[----:B------:R-:W-:Y:S02]  /*52e0*/  UIMAD.WIDE.U32 UR8, UR4, UR40, URZ ;  /* 0x00000028040872a5 */ /* 0x000fe4000f8e00ff */
[----:B------:R-:W-:Y:S03]  /*52f0*/  USHF.R.U32.HI UR6, URZ, UR12, UR5 ;  /* 0x0000000cff067299 */ /* 0x000fe60008011605 */
[----:B------:R-:W-:Y:S01]  /*5300*/  UMOV UR5, UR11 ;  /* 0x0000000b00057c82 */ /* 0x000fe20008000000 */
[----:B------:R-:W-:Y:S02]  /*5310*/  UIMAD.WIDE.U32 UR10, UR7, UR40, URZ ;  /* 0x00000028070a72a5 */ /* 0x000fe4000f8e00ff */
[----:B------:R-:W-:Y:S02]  /*5320*/  USHF.R.U32.HI UR12, URZ, UR53, UR5 ;  /* 0x00000035ff0c7299 */ /* 0x000fe40008011605 */
[----:B------:R-:W-:Y:S01]  /*5330*/  USEL UR6, UR37, UR6, !UP0 ;  /* 0x0000000625067287 */ /* 0x000fe2000c000000 */
[----:B------:R-:W-:Y:S02]  /*5340*/  UMOV UR5, UR9 ;  /* 0x0000000900057c82 */ /* 0x000fe40008000000 */
[----:B------:R-:W-:Y:S01]  /*5350*/  UMOV UR10, UR11 ;  /* 0x0000000b000a7c82 */ /* 0x000fe20008000000 */
[----:B------:R-:W-:Y:S02]  /*5360*/  @UP2 USHF.R.U32.HI UR4, URZ, UR41, UR5 ;  /* 0x00000029ff042299 */ /* 0x000fe40008011605 */
[----:B------:R-:W-:Y:S02]  /*5370*/  @UP2 USHF.R.U32.HI UR7, URZ, UR41, UR10 ;  /* 0x00000029ff072299 */ /* 0x000fe4000801160a */
[----:B------:R-:W-:Y:S02]  /*5380*/  UIMAD UR4, UR42, UR4, URZ ;  /* 0x000000042a0472a4 */ /* 0x000fe4000f8e02ff */
        /* <DEDUP_REMOVED lines=8> */
[----:B------:R-:W-:Y:S02]  /*5410*/  USEL UR11, UR6, UR4, !UP2 ;  /* 0x00000004060b7287 */ /* 0x000fe4000d000000 */
[----:B------:R-:W-:Y:S02]  /*5420*/  UIADD3 UR8, UPT, UPT, -UR5, URZ, URZ ;  /* 0x000000ff05087290 */ /* 0x000fe4000fffe1ff */
[----:B------:R-:W-:Y:S01]  /*5430*/  UIADD3 UR10, UPT, UPT, -UR11, URZ, URZ ;  /* 0x000000ff0b0a7290 */ /* 0x000fe2000fffe1ff */
[----:B------:R-:W-:Y:S01]  /*5440*/  @!UP0 UMOV UR4, UR9 ;  /* 0x0000000900048c82 */ /* 0x000fe20008000000 */
[----:B------:R-:W-:Y:S02]  /*5450*/  UIADD3 UR9, UPT, UPT, -UR6, URZ, URZ ;  /* 0x000000ff06097290 */ /* 0x000fe4000fffe1ff */
[----:B------:R-:W-:Y:S02]  /*5460*/  @!UP0 USHF.R.U32.HI UR4, URZ, UR41, UR4 ;  /* 0x00000029ff048299 */ /* 0x000fe40008011604 */
[----:B------:R-:W-:Y:S02]  /*5470*/  UIMAD UR10, UR42, UR10, UR6 ;  /* 0x0000000a2a0a72a4 */ /* 0x000fe4000f8e0206 */
[----:B------:R-:W-:Y:S04]  /*5480*/  @!UP0 USEL UR4, UR5, UR4, !UP2 ;  /* 0x0000000405048287 */ /* 0x000fe8000d000000 */
[----:B------:R-:W-:Y:S02]  /*5490*/  @!UP0 UIMAD UR10, UR7, UR10, UR4 ;  /* 0x0000000a070a82a4 */ /* 0x000fe4000f8e0204 */
[----:B------:R-:W-:Y:S02]  /*54a0*/  @!UP0 UIADD3 UR11, UPT, UPT, UR11, -UR4, URZ ;  /* 0x800000040b0b8290 */ /* 0x000fe4000fffe0ff */
[----:B------:R-:W-:Y:S02]  /*54b0*/  UIMAD UR7, UR43, UR8, UR38 ;  /* 0x000000082b0772a4 */ /* 0x000fe4000f8e0226 */
[----:B------:R-:W-:Y:S02]  /*54c0*/  @!UP0 UIMAD UR6, UR11, UR42, UR5 ;  /* 0x0000002a0b0682a4 */ /* 0x000fe4000f8e0205 */
[----:B------:R-:W-:Y:S01]  /*54d0*/  UIMAD UR4, UR54, UR9, UR37 ;  /* 0x00000009360472a4 */ /* 0x000fe2000f8e0225 */
[----:B------:R-:W-:Y:S02]  /*54e0*/  @!UP0 UMOV UR5, UR10 ;  /* 0x0000000a00058c82 */ /* 0x000fe40008000000 */
[----:B------:R-:W-:Y:S02]  /*54f0*/  UIMAD UR38, UR5, UR43, UR7 ;  /* 0x0000002b052672a4 */ /* 0x000fe4000f8e0207 */
[----:B------:R-:W-:Y:S11]  /*5500*/  UIMAD UR37, UR6, UR54, UR4 ;  /* 0x00000036062572a4 */ /* 0x000ff6000f8e0204 */
[----:B------:R-:W-:Y:S01]  /*5510*/  @!UPT UIADD3 URZ, UPT, UPT, URZ, URZ, URZ ;  /* 0x000000fffffff290 */ /* 0x000fe2000fffe0ff */
.L_x_88:
[----:B------:R-:W-:Y:S01]  /*5520*/  UISETP.NE.AND UP0, UPT, UR39, 0x1, UPT ;  /* 0x000000012700788c */ /* 0x000fe2000bf05270 */
[----:B------:R-:W-:Y:S01]  /*5530*/  IADD3 R162, PT, PT, R162, 0x1, RZ ;  /* 0x00000001a2a27810 */ /* 0x000fe20007ffe0ff */
[----:B------:R-:W-:Y:S02]  /*5540*/  UIADD3 UR11, UPT, UPT, UR44, 0x200, URZ ;  /* 0x000002002c0b7890 */ /* 0x000fe4000fffe0ff */
[----:B------:R-:W-:Y:S02]  /*5550*/  USHF.L.U32 UR50, UR16, 0x7, URZ ;  /* 0x0000000710327899 */ /* 0x000fe400080006ff */
[----:B------:R-:W-:Y:S05]  /*5560*/  USHF.L.U32 UR49, UR20, 0x8, URZ ;  /* 0x0000000814317899 */ /* 0x000fea00080006ff */
[----:B------:R-:W2:Y:S01]  /*5570*/  @!UP0 LDCU.128 UR12, c[0x0][0xb10] ;  /* 0x00016200ff0c87ac */ /* 0x000ea20008000c00 */
[----:B------:R-:W3:Y:S01]  /*5580*/  @!UP0 LDCU UR5, c[0x0][0xb0c] ;  /* 0x00016180ff0587ac */ /* 0x000ee20008000800 */
[----:B------:R-:W4:Y:S01]  /*5590*/  @!UP0 LDCU UR10, c[0x0][0xb20] ;  /* 0x00016400ff0a87ac */ /* 0x000f220008000800 */
[----:B--2---:R-:W-:Y:S02]  /*55a0*/  UIMAD.WIDE.U32 UR8, UR38, UR12, URZ ;  /* 0x0000000c260872a5 */ /* 0x004fe4000f8e00ff */
[----:B------:R-:W-:Y:S02]  /*55b0*/  UIMAD.WIDE.U32 UR6, UR37, UR15, URZ ;  /* 0x0000000f250672a5 */ /* 0x000fe4000f8e00ff */
[----:B------:R-:W-:Y:S03]  /*55c0*/  @!UP0 UISETP.NE.AND UP1, UPT, UR14, 0x1, UPT ;  /* 0x000000010e00888c */ /* 0x000fe6000bf25270 */
[----:B------:R-:W-:Y:S01]  /*55d0*/  @!UP0 UMOV UR4, UR9 ;  /* 0x0000000900048c82 */ /* 0x000fe20008000000 */
[----:B---3--:R-:W-:Y:S02]  /*55e0*/  @!UP0 UISETP.NE.AND UP2, UPT, UR5, 0x1, UPT ;  /* 0x000000010500888c */ /* 0x008fe4000bf45270 */
[----:B------:R-:W-:Y:S01]  /*55f0*/  @!UP0 USHF.R.U32.HI UR4, URZ, UR13, UR4 ;  /* 0x0000000dff048299 */ /* 0x000fe20008011604 */
[----:B------:R-:W-:Y:S02]  /*5600*/  @!UP0 UMOV UR6, UR7 ;  /* 0x0000000700068c82 */ /* 0x000fe40008000000 */
[----:B----4-:R-:W-:Y:S02]  /*5610*/  @!UP0 USHF.R.U32.HI UR6, URZ, UR10, UR6 ;  /* 0x0000000aff068299 */ /* 0x010fe40008011606 */
[----:B------:R-:W-:Y:S02]  /*5620*/  @!UP0 USEL UR7, UR38, UR4, !UP2 ;  /* 0x0000000426078287 */ /* 0x000fe4000d000000 */
[----:B------:R-:W-:Y:S04]  /*5630*/  @!UP0 USEL UR6, UR37, UR6, !UP1 ;  /* 0x0000000625068287 */ /* 0x000fe8000c800000 */
[----:B------:R-:W-:Y:S02]  /*5640*/  @!UP0 UIADD3 UR4, UPT, UPT, -UR7, UR6, URZ ;  /* 0x0000000607048290 */ /* 0x000fe4000fffe1ff */
[----:B------:R-:W-:Y:S02]  /*5650*/  @!UP0 UIADD3 UR6, UPT, UPT, UR7, -UR6, URZ ;  /* 0x8000000607068290 */ /* 0x000fe4000fffe0ff */
[----:B------:R-:W-:Y:S02]  /*5660*/  @!UP0 UIMAD UR38, UR4, UR5, UR38 ;  /* 0x00000005042682a4 */ /* 0x000fe4000f8e0226 */
[----:B------:R-:W-:Y:S02]  /*5670*/  @!UP0 UIMAD UR37, UR6, UR14, UR37 ;  /* 0x0000000e062582a4 */ /* 0x000fe4000f8e0225 */
[----:B------:R-:W-:Y:S09]  /*5680*/  ULOP3.LUT UP0, URZ, UR11, 0x1b0, URZ, 0xc0, !UPT ;  /* 0x000001b00bff7892 */ /* 0x000ff2000f80c0ff */
[----:B------:R-:W-:Y:S05]  /*5690*/  BRA.U !UP0, `(.L_x_89) ;  /* 0x0000000108407547 */ /* 0x000fea000b800000 */
[----:B------:R-:W2:Y:S01]  /*56a0*/  LDCU.64 UR8, c[0x4][0x88] ;  /* 0x01001100ff0877ac */ /* 0x000ea20008000a00 */
[----:B------:R-:W-:Y:S01]  /*56b0*/  MOV R3, 0x0 ;  /* 0x0000000000037802 */ /* 0x000fe20000000f00 */
[----:B------:R-:W-:Y:S02]  /*56c0*/  HFMA2 R12, -RZ, RZ, 0, 5.9604644775390625e-08 ;  /* 0x00000001ff0c7431 */ /* 0x000fe400000001ff */
[----:B------:R-:W-:Y:S02]  /*56d0*/  IMAD.MOV.U32 R8, RZ, RZ, 0x70 ;  /* 0x00000070ff087424 */ /* 0x000fe400078e00ff */
[----:B------:R-:W-:Y:S01]  /*56e0*/  IMAD.MOV.U32 R13, RZ, RZ, RZ ;  /* 0x000000ffff0d7224 */ /* 0x000fe200078e00ff */
[----:B------:R-:W3:Y:S01]  /*56f0*/  LDCU.64 UR6, c[0x4][0x90] ;  /* 0x01001200ff0677ac */ /* 0x000ee20008000a00 */
[----:B------:R-:W4:Y:S01]  /*5700*/  LDC.64 R2, c[0x4][R3] ;  /* 0x0100000003027b82 */ /* 0x000f220000000a00 */
[----:B------:R-:W1:Y:S01]  /*5710*/  LDCU.64 UR4, c[0x4][0x8] ;  /* 0x01000100ff0477ac */ /* 0x000e620008000a00 */
[----:B--2---:R-:W-:Y:S01]  /*5720*/  MOV R5, UR9 ;  /* 0x0000000900057c02 */ /* 0x004fe20008000f00 */
[----:B------:R-:W-:Y:S01]  /*5730*/  IMAD.U32 R4, RZ, RZ, UR8 ;  /* 0x00000008ff047e24 */ /* 0x000fe2000f8e00ff */
[----:B---3--:R-:W-:Y:S01]  /*5740*/  MOV R7, UR7 ;  /* 0x0000000700077c02 */ /* 0x008fe20008000f00 */
[----:B------:R-:W-:Y:S01]  /*5750*/  IMAD.U32 R6, RZ, RZ, UR6 ;  /* 0x00000006ff067e24 */ /* 0x000fe2000f8e00ff */
[----:B-1----:R-:W-:Y:S01]  /*5760*/  MOV R11, UR5 ;  /* 0x00000005000b7c02 */ /* 0x002fe20008000f00 */
[----:B------:R-:W-:Y:S02]  /*5770*/  IMAD.U32 R10, RZ, RZ, UR4 ;  /* 0x00000004ff0a7e24 */ /* 0x000fe4000f8e00ff */
[----:B------:R-:W-:Y:S07]  /*5780*/  LEPC R20, `(.L_x_89) ;  /* 0x000000001014794e */ /* 0x000fee0000000000 */
[----:B----45:R-:W-:Y:S05]  /*5790*/  CALL.ABS.NOINC R2 ;  /* 0x0000000002007343 */ /* 0x030fea0003c00000 */
.L_x_89:
[----:B------:R-:W-:Y:S01]  /*57a0*/  LOP3.LUT P0, RZ, R173, 0x1b0, RZ, 0xc0, !PT ;  /* 0x000001b0adff7812 */ /* 0x000fe2000780c0ff */
[----:B------:R-:W-:Y:S11]  /*57b0*/  BSSY.RECONVERGENT B6, `(.L_x_90) ;  /* 0x0000013000067945 */ /* 0x000ff60003800200 */
[----:B------:R-:W-:Y:S01]  /*57c0*/  @!UPT UIADD3 URZ, UPT, UPT, URZ, URZ, URZ ;  /* 0x000000fffffff290 */ /* 0x000fe2000fffe0ff */
[----:B------:R-:W-:Y:S05]  /*57d0*/  @!P0 BRA `(.L_x_91) ;  /* 0x0000000000408947 */ /* 0x000fea0003800000 */
        /* <DEDUP_REMOVED lines=16> */
.L_x_91:
[----:B------:R-:W-:Y:S05]  /*58e0*/  BSYNC.RECONVERGENT B6 ;  /* 0x0000000000067941 */ /* 0x000fea0003800200 */
.L_x_90:
[----:B------:R-:W-:Y:S01]  /*58f0*/  R2UR UR4, R161 ;  /* 0x00000000a10472ca */ /* 0x000fe200000e0000 */
[----:B------:R-:W-:Y:S01]  /*5900*/  UISETP.NE.U32.AND UP0, UPT, UR60, URZ, UPT ;  /* 0x000000ff3c00728c */ /* 0x000fe2000bf05070 */
[----:B------:R-:W-:Y:S02]  /*5910*/  ISETP.NE.U32.AND P4, PT, R156, RZ, PT ;  /* 0x000000ff9c00720c */ /* 0x000fe40003f85070 */
[----:B------:R-:W-:Y:S01]  /*5920*/  ISETP.NE.U32.AND P2, PT, RZ, UR46, PT ;  /* 0x0000002eff007c0c */ /* 0x000fe2000bf45070 */
[----:B------:R-:W-:Y:S01]  /*5930*/  UISETP.NE.AND.EX UP1, UPT, UR61, URZ, UPT, UP0 ;  /* 0x000000ff3d00728c */ /* 0x000fe2000bf25300 */
[----:B------:R-:W-:Y:S01]  /*5940*/  ISETP.NE.AND.EX P4, PT, R157, RZ, PT, P4 ;  /* 0x000000ff9d00720c */ /* 0x000fe20003f85340 */
[----:B------:R-:W-:Y:S01]  /*5950*/  UPLOP3.LUT UP0, UPT, UPT, UPT, UPT, 0x40, 0x4 ;  /* 0x000000000004789c */ /* 0x000fe20003f0e870 */
[----:B------:R-:W-:Y:S05]  /*5960*/  ISETP.NE.AND.EX P2, PT, RZ, UR47, PT, P2 ;  /* 0x0000002fff007c0c */ /* 0x000fea000bf45320 */
[----:B------:R-:W-:Y:S06]  /*5970*/  UISETP.NE.AND UP2, UPT, UR4, URZ, UPT ;  /* 0x000000ff0400728c */ /* 0x000fec000bf45270 */
[----:B------:R-:W-:Y:S05]  /*5980*/  PLOP3.LUT P1, PT, PT, PT, UP2, 0x80, 0x8 ;  /* 0x000000000008781c */ /* 0x000fea0003f2f028 */
[----:B------:R-:W-:Y:S06]  /*5990*/  @UP2 UPLOP3.LUT UP0, UPT, UPT, UPT, UP1, 0x80, 0x8 ;  /* 0x000000000008289c */ /* 0x000fec0003f0f010 */
[----:B------:R-:W-:Y:S01]  /*59a0*/  PLOP3.LUT P0, PT, PT, PT, UP0, 0x80, 0x8 ;  /* 0x000000000008781c */ /* 0x000fe20003f0f008 */
[----:B------:R-:W-:Y:S01]  /*59b0*/  @!UPT UIADD3 URZ, UPT, UPT, URZ, URZ, URZ ;  /* 0x000000fffffff290 */ /* 0x000fe2000fffe0ff */
[----:B------:R-:W-:Y:S11]  /*59c0*/  BRA.U !UP1, `(.L_x_92) ;  /* 0x00000001093c7547 */ /* 0x000ff6000b800000 */
[----:B------:R-:W-:Y:S01]  /*59d0*/  UISETP.NE.U32.AND UP0, UPT, UR46, URZ, UPT ;  /* 0x000000ff2e00728c */ /* 0x000fe2000bf05070 */
[----:B-1----:R-:W-:Y:S01]  /*59e0*/  HFMA2 R0, -RZ, RZ, 0, 5.9604644775390625e-08 ;  /* 0x00000001ff007431 */ /* 0x002fe200000001ff */
[----:B------:R-:W1:Y:S01]  /*59f0*/  LDCU.64 UR8, c[0x0][0x358] ;  /* 0x00006b00ff0877ac */ /* 0x000e620008000a00 */
[----:B------:R-:W-:Y:S01]  /*5a00*/  IMAD.MOV.U32 R158, RZ, RZ, 0x1 ;  /* 0x00000001ff9e7424 */ /* 0x000fe200078e00ff */
[----:B------:R-:W-:Y:S06]  /*5a10*/  UISETP.NE.AND.EX UP0, UPT, UR47, URZ, UPT, UP0 ;  /* 0x000000ff2f00728c */ /* 0x000fec000bf05300 */
[----:B------:R-:W-:Y:S05]  /*5a20*/  PLOP3.LUT P3, PT, PT, PT, UP0, 0x80, 0x8 ;  /* 0x000000000008781c */ /* 0x000fea0003f6f008 */
[----:B------:R-:W2:Y:S01]  /*5a30*/  @UP0 LDCU.64 UR4, c[0x0][0x888] ;  /* 0x00011100ff0407ac */ /* 0x000ea20008000a00 */
[----:B------:R-:W-:Y:S07]  /*5a40*/  @UP0 UIMAD UR6, UR36, UR60, URZ ;  /* 0x0000003c240602a4 */ /* 0x000fee000f8e02ff */
[----:B------:R-:W-:Y:S01]  /*5a50*/  @!P3 PRMT R158, R0, 0x7610, R158 ;  /* 0x00007610009eb816 */ /* 0x000fe2000000009e */
[----:B--2---:R-:W-:Y:S06]  /*5a60*/  @UP0 UIMAD.WIDE UR4, UR6, 0x4, UR4 ;  /* 0x00000004060408a5 */ /* 0x004fec000f8e0204 */
[----:B------:R-:W-:Y:S01]  /*5a70*/  IMAD.U32 R2, RZ, RZ, UR4 ;  /* 0x00000004ff027e24 */ /* 0x000fe2000f8e00ff */
[----:B------:R-:W-:Y:S04]  /*5a80*/  MOV R3, UR5 ;  /* 0x0000000500037c02 */ /* 0x000fe80008000f00 */
[----:B------:R-:W2:Y:S01]  /*5a90*/  @!UP0 LDCU UR4, c[0x0][0x880] ;  /* 0x00011000ff0487ac */ /* 0x000ea20008000800 */
[----:B-1---5:R3:W5:Y:S02]  /*5aa0*/  @P3 LDG.E R73, desc[UR8][R2.64] ;  /* 0x0000000802493981 */ /* 0x022764000c1e1900 */
[----:B--23--:R-:W-:Y:S02]  /*5ab0*/  @!P3 IMAD.U32 R73, RZ, RZ, UR4 ;  /* 0x00000004ff49be24 */ /* 0x00cfe4000f8e00ff */
.L_x_92:
[----:B------:R-:W-:Y:S05]  /*5ac0*/  @!P4 BRA `(.L_x_93) ;  /* 0x000000000024c947 */ /* 0x000fea0003800000 */
[----:B------:R-:W-:Y:S01]  /*5ad0*/  ISETP.NE.U32.AND P3, PT, R138, RZ, PT ;  /* 0x000000ff8a00720c */ /* 0x000fe20003f65070 */
[----:B------:R-:W2:Y:S03]  /*5ae0*/  LDCU.64 UR4, c[0x0][0x358] ;  /* 0x00006b00ff0477ac */ /* 0x000ea60008000a00 */
[----:B------:R-:W-:Y:S11]  /*5af0*/  ISETP.NE.AND.EX P3, PT, R139, RZ, PT, P3 ;  /* 0x000000ff8b00720c */ /* 0x000ff60003f65330 */
[----:B------:R-:W-:Y:S02]  /*5b00*/  @!UPT UIADD3 URZ, UPT, UPT, URZ, URZ, URZ ;  /* 0x000000fffffff290 */ /* 0x000fe4000fffe0ff */
[----:B------:R-:W3:Y:S01]  /*5b10*/  @P3 LDC.64 R2, c[0x0][0x8a8] ;  /* 0x00022a00ff023b82 */ /* 0x000ee20000000a00 */
[----:B-1----:R-:W-:Y:S04]  /*5b20*/  @P3 IMAD R0, R156, UR36, RZ ;  /* 0x000000249c003c24 */ /* 0x002fe8000f8e02ff */
[----:B---3--:R-:W-:Y:S05]  /*5b30*/  @P3 IMAD.WIDE R2, R0, 0x4, R2 ;  /* 0x0000000400023825 */ /* 0x008fea00078e0202 */
[----:B--2--5:R2:W5:Y:S02]  /*5b40*/  @P3 LDG.E R70, desc[UR4][R2.64] ;  /* 0x0000000402463981 */ /* 0x024564000c1e1900 */
[----:B--2---:R-:W3:Y:S02]  /*5b50*/  @!P3 LDC R70, c[0x0][0x8a0] ;  /* 0x00022800ff46bb82 */ /* 0x004ee40000000800 */
.L_x_93:
[----:B-----5:R-:W-:Y:S01]  /*5b60*/  FSETP.NEU.AND P4, PT, R73, RZ, PT ;  /* 0x000000ff4900720b */ /* 0x020fe20003f8d000 */
[----:B------:R-:W-:Y:S01]  /*5b70*/  BSSY B1, `(.L_x_94) ;  /* 0x0000047000017945 */ /* 0x000fe20003800000 */
[----:B------:R-:W-:Y:S01]  /*5b80*/  SEL R5, RZ, 0xffffffff, P2 ;  /* 0xffffffffff057807 */ /* 0x000fe20001000000 */
[----:B------:R-:W-:Y:S01]  /*5b90*/  IMAD.MOV.U32 R180, RZ, RZ, 0x1 ;  /* 0x00000001ffb47424 */ /* 0x000fe200078e00ff */
[----:B------:R-:W-:Y:S01]  /*5ba0*/  LOP3.LUT P3, RZ, R158, 0xff, RZ, 0xc0, !PT ;  /* 0x000000ff9eff7812 */ /* 0x000fe2000786c0ff */
[----:B------:R-:W-:Y:S01]  /*5bb0*/  IMAD R71, R68, 0x100, R69 ;  /* 0x0000010044477824 */ /* 0x000fe200078e0245 */
[----:B-1----:R-:W-:Y:S02]  /*5bc0*/  @P1 SEL R0, RZ, 0xffffffff, P4 ;  /* 0xffffffffff001807 */ /* 0x002fe40002000000 */
[----:B------:R-:W-:Y:S02]  /*5bd0*/  CS2R R154, SRZ ;  /* 0x00000000009a7805 */ /* 0x000fe4000001ff00 */
[----:B------:R-:W-:Y:S02]  /*5be0*/  LEA R3, R166, UR44, 0x3 ;  /* 0x0000002ca6037c11 */ /* 0x000fe4000f8e18ff */
[----:B------:R-:W-:Y:S02]  /*5bf0*/  CS2R R152, SRZ ;  /* 0x0000000000987805 */ /* 0x000fe4000001ff00 */
[----:B------:R-:W-:Y:S02]  /*5c00*/  @P0 SEL R0, R5, R0, !P3 ;  /* 0x0000000005000207 */ /* 0x000fe40005800000 */
[----:B------:R-:W-:Y:S02]  /*5c10*/  CS2R R150, SRZ ;  /* 0x0000000000967805 */ /* 0x000fe4000001ff00 */
[----:B------:R-:W-:Y:S02]  /*5c20*/  LEA R177, R68, UR44, 0x3 ;  /* 0x0000002c44b17c11 */ /* 0x000fe4000f8e18ff */
[----:B------:R-:W-:Y:S02]  /*5c30*/  CS2R R148, SRZ ;  /* 0x0000000000947805 */ /* 0x000fe4000001ff00 */
[----:B------:R-:W-:Y:S02]  /*5c40*/  @P1 LOP3.LUT R0, R0, 0x1, RZ, 0xc0, !PT ;  /* 0x0000000100001812 */ /* 0x000fe400078ec0ff */
[----:B------:R-:W-:Y:S02]  /*5c50*/  CS2R R146, SRZ ;  /* 0x0000000000927805 */ /* 0x000fe4000001ff00 */
[----:B------:R-:W-:Y:S02]  /*5c60*/  SHF.L.U32 R4, R168, 0x1f, RZ ;  /* 0x0000001fa8047819 */ /* 0x000fe400000006ff */
[----:B------:R-:W-:Y:S02]  /*5c70*/  CS2R R144, SRZ ;  /* 0x0000000000907805 */ /* 0x000fe4000001ff00 */
[----:B------:R-:W-:Y:S02]  /*5c80*/  ISETP.NE.U32.OR P6, PT, R0, 0x1, !P1 ;  /* 0x000000010000780c */ /* 0x000fe40004fc5470 */
[----:B------:R-:W-:Y:S02]  /*5c90*/  CS2R R142, SRZ ;  /* 0x00000000008e7805 */ /* 0x000fe4000001ff00 */
[----:B------:R-:W-:Y:S02]  /*5ca0*/  PLOP3.LUT P2, PT, PT, PT, UP1, 0x80, 0x8 ;  /* 0x000000000008781c */ /* 0x000fe40003f4f018 */
[----:B------:R-:W-:Y:S02]  /*5cb0*/  CS2R R140, SRZ ;  /* 0x00000000008c7805 */ /* 0x000fe4000001ff00 */
[----:B------:R-:W-:Y:S02]  /*5cc0*/  SEL R0, RZ, 0xffffffff, P4 ;  /* 0xffffffffff007807 */ /* 0x000fe40002000000 */
[----:B------:R-:W-:Y:S03]  /*5cd0*/  P2R R189, PR, RZ, 0x40 ;  /* 0x00000040ffbd7803 */ /* 0x000fe60000000000 */
[----:B------:R-:W-:Y:S04]  /*5ce0*/  @P6 SHF.L.U32 R2, R165, 0x1f, RZ ;  /* 0x0000001fa5026819 */ /* 0x000fe800000006ff */
[----:B------:R-:W-:Y:S01]  /*5cf0*/  @P2 SEL R0, R5, R0, !P3 ;  /* 0x0000000005002207 */ /* 0x000fe20005800000 */
[----:B------:R-:W1:Y:S03]  /*5d00*/  @P6 SYNCS.PHASECHK.TRANS64.TRYWAIT P1, [R3+URZ+0x30], R2 ;  /* 0x00003002030065a7 */ /* 0x000e6600080211ff */
[----:B------:R-:W-:Y:S04]  /*5d10*/  LOP3.LUT R0, R0, 0x1, RZ, 0xc0, !PT ;  /* 0x0000000100007812 */ /* 0x000fe800078ec0ff */
[----:B------:R-:W-:Y:S04]  /*5d20*/  ISETP.NE.U32.AND P5, PT, R0, 0x1, PT ;  /* 0x000000010000780c */ /* 0x000fe80003fa5070 */
[----:B------:R-:W-:Y:S01]  /*5d30*/  P2R R181, PR, RZ, 0x20 ;  /* 0x00000020ffb57803 */ /* 0x000fe20000000000 */
[----:B------:R2:W4:Y:S01]  /*5d40*/  SYNCS.PHASECHK.TRANS64.TRYWAIT P0, [R177+URZ+0xa0], R4 ;  /* 0x0000a004b10075a7 */ /* 0x00052200080011ff */
[----:B-1----:R-:W-:Y:S01]  /*5d50*/  @P6 SEL R180, RZ, 0x1, !P1 ;  /* 0x00000001ffb46807 */ /* 0x002fe20004800000 */
[----:B--2---:R-:W-:Y:S06]  /*5d60*/  @!P6 BRA `(.L_x_95) ;  /* 0x00000000009ce947 */ /* 0x004fec0003800000 */
[----:B------:R-:W-:Y:S01]  /*5d70*/  @P5 IMAD R7, R166, 0x2000, R171 ;  /* 0x00002000a6075824 */ /* 0x000fe200078e02ab */
[----:B------:R-:W1:Y:S01]  /*5d80*/  S2R R0, SR_CgaCtaId ;  /* 0x0000000000007919 */ /* 0x000e620000008800 */
[----:B------:R-:W-:Y:S01]  /*5d90*/  ISETP.NE.AND P1, PT, R180, RZ, PT ;  /* 0x000000ffb400720c */ /* 0x000fe20003f25270 */
[----:B------:R-:W-:Y:S01]  /*5da0*/  BSSY B0, `(.L_x_96) ;  /* 0x0000010000007945 */ /* 0x000fe20003800000 */
[--C-:B------:R-:W-:Y:S01]  /*5db0*/  @P5 IMAD R8, R172, -0x10, R7.reuse ;  /* 0xfffffff0ac085824 */ /* 0x100fe200078e0207 */
[----:B------:R-:W-:Y:S01]  /*5dc0*/  CS2R R142, SRZ ;  /* 0x00000000008e7805 */ /* 0x000fe2000001ff00 */
[----:B------:R-:W-:Y:S01]  /*5dd0*/  @P5 IMAD R6, R170, -0x10, R7 ;  /* 0xfffffff0aa065824 */ /* 0x000fe200078e0207 */
[----:B------:R-:W-:Y:S01]  /*5de0*/  CS2R R140, SRZ ;  /* 0x00000000008c7805 */ /* 0x000fe2000001ff00 */
[----:B------:R-:W-:Y:S01]  /*5df0*/  @P5 IMAD R5, R169, 0x10, R8 ;  /* 0x00000010a9055824 */ /* 0x000fe200078e0208 */
[----:B------:R-:W-:Y:S02]  /*5e00*/  CS2R R150, SRZ ;  /* 0x0000000000967805 */ /* 0x000fe4000001ff00 */
[----:B------:R-:W-:Y:S02]  /*5e10*/  CS2R R148, SRZ ;  /* 0x0000000000947805 */ /* 0x000fe4000001ff00 */
[----:B------:R-:W-:Y:S02]  /*5e20*/  CS2R R146, SRZ ;  /* 0x0000000000927805 */ /* 0x000fe4000001ff00 */
[----:B------:R-:W-:Y:S02]  /*5e30*/  CS2R R144, SRZ ;  /* 0x0000000000907805 */ /* 0x000fe4000001ff00 */
[----:B------:R-:W-:Y:S02]  /*5e40*/  CS2R R154, SRZ ;  /* 0x00000000009a7805 */ /* 0x000fe4000001ff00 */
[----:B------:R-:W-:Y:S01]  /*5e50*/  CS2R R152, SRZ ;  /* 0x0000000000987805 */ /* 0x000fe2000001ff00 */
[----:B------:R-:W-:Y:S06]  /*5e60*/  @P1 BRA `(.L_x_97) ;  /* 0x00000000000c1947 */ /* 0x000fec0003800000 */
[----:B------:R-:W-:Y:S04]  /*5e70*/  SHF.L.U32 R2, R165, 0x1f, RZ ;  /* 0x0000001fa5027819 */ /* 0x000fe800000006ff */
[----:B------:R-:W2:Y:S02]  /*5e80*/  SYNCS.PHASECHK.TRANS64.TRYWAIT P1, [R3+URZ+0x30], R2 ;  /* 0x00003002030075a7 */ /* 0x000ea400080211ff */
[----:B--2---:R-:W-:Y:S05]  /*5e90*/  @!P1 BRA `(.L_x_98) ;  /* 0x0000006000209947 */ /* 0x004fea0003800000 */
.L_x_97:
[----:B------:R-:W-:Y:S05]  /*5ea0*/  BSYNC B0 ;  /* 0x0000000000007941 */ /* 0x000fea0003800000 */
.L_x_96:
[----:B------:R-:W-:Y:S01]  /*5eb0*/  ISETP.NE.AND P1, PT, R181, RZ, PT ;  /* 0x000000ffb500720c */ /* 0x000fe20003f25270 */
[----:B--2---:R-:W-:Y:S02]  /*5ec0*/  VIADD R3, R3, 0x50 ;  /* 0x0000005003037836 */ /* 0x004fe40000000000 */
[----:B------:R-:W-:Y:S03]  /*5ed0*/  VIADD R166, R166, 0x1 ;  /* 0x00000001a6a67836 */ /* 0x000fe60000000000 */
[----:B-1----:R-:W-:Y:S07]  /*5ee0*/  PRMT R0, R0, 0x654, R3 ;  /* 0x0000065400007816 */ /* 0x002fee0000000003 */
[----:B------:R1:W2:Y:S04]  /*5ef0*/  @P1 LDS.128 R140, [R7] ;  /* 0x00000000078c1984 */ /* 0x0002a80000000c00 */
[----:B------:R1:W1:Y:S04]  /*5f00*/  @P1 LDS.128 R148, [R6+0x20] ;  /* 0x0000200006941984 */ /* 0x0002680000000c00 */
[----:B------:R1:W1:Y:S04]  /*5f10*/  @P1 LDS.128 R144, [R8+0x10] ;  /* 0x0000100008901984 */ /* 0x0002680000000c00 */
[----:B------:R1:W1:Y:S01]  /*5f20*/  @P1 LDS.128 R152, [R5+0x10] ;  /* 0x0000100005981984 */ /* 0x0002620000000c00 */
[C---:B------:R-:W-:Y:S01]  /*5f30*/  ISETP.NE.AND P1, PT, R166.reuse, 0x4, PT ;  /* 0x00000004a600780c */ /* 0x040fe20003f25270 */
[----:B------:R-:W-:Y:S01]  /*5f40*/  @!PT LDS RZ, [RZ] ;  /* 0x00000000fffff984 */ /* 0x000fe20000000800 */
[----:B------:R-:W-:Y:S01]  /*5f50*/  @!PT LDS RZ, [RZ] ;  /* 0x00000000fffff984 */ /* 0x000fe20000000800 */
[----:B------:R-:W-:Y:S01]  /*5f60*/  @!PT LDS RZ, [RZ] ;  /* 0x00000000fffff984 */ /* 0x000fe20000000800 */
[----:B------:R-:W-:Y:S01]  /*5f70*/  @!PT LDS RZ, [RZ] ;  /* 0x00000000fffff984 */ /* 0x000fe20000000800 */
[----:B------:R5:W-:Y:S06]  /*5f80*/  MEMBAR.ALL.CTA ;  /* 0x0000000000007992 */ /* 0x000bec0000008000 */
[----:B-----5:R-:W5:Y:S01]  /*5f90*/  FENCE.VIEW.ASYNC.S ;  /* 0x00000000000073c6 */ /* 0x020f620000000000 */
[----:B------:R-:W-:Y:S01]  /*5fa0*/  SEL R166, R166, RZ, P1 ;  /* 0x000000ffa6a67207 */ /* 0x000fe20000800000 */
[----:B-----5:R5:W-:Y:S02]  /*5fb0*/  SYNCS.ARRIVE.TRANS64.RED.A1T0 RZ, [R0+URZ], RZ ;  /* 0x000000ff00ff79a7 */ /* 0x020be400081004ff */
[----:B-----5:R-:W-:Y:S04]  /*5fc0*/  SEL R0, RZ, 0x1, P1 ;  /* 0x00000001ff007807 */ /* 0x020fe80000800000 */
[----:B--2---:R-:W-:Y:S02]  /*5fd0*/  LOP3.LUT R165, R165, R0, RZ, 0x3c, !PT ;  /* 0x00000000a5a57212 */ /* 0x004fe400078e3cff */
.L_x_95:
[----:B------:R-:W-:Y:S05]  /*5fe0*/  BSYNC B1 ;  /* 0x0000000000017941 */ /* 0x000fea0003800000 */
.L_x_94:
[----:B------:R-:W-:Y:S04]  /*5ff0*/  SHF.R.U32.HI R0, RZ, 0x15, R71 ;  /* 0x00000015ff007819 */ /* 0x000fe80000011647 */
[----:B------:R-:W-:Y:S01]  /*6000*/  LOP3.LUT P1, RZ, R0, 0x3, R159, 0x48, !PT ;  /* 0x0000000300ff7812 */ /* 0x000fe2000782489f */
[----:B------:R-:W-:Y:S01]  /*6010*/  @!UPT UIADD3 URZ, UPT, UPT, URZ, URZ, URZ ;  /* 0x000000fffffff290 */ /* 0x000fe2000fffe0ff */
[----:B----4-:R-:W-:Y:S11]  /*6020*/  @P0 BRA `(.L_x_99) ;  /* 0x0000000000080947 */ /* 0x010ff60003800000 */
[----:B------:R-:W2:Y:S02]  /*6030*/  SYNCS.PHASECHK.TRANS64.TRYWAIT P0, [R177+URZ+0xa0], R4 ;  /* 0x0000a004b10075a7 */ /* 0x000ea400080011ff */
[----:B--2---:R-:W-:Y:S05]  /*6040*/  @!P0 BRA `(.L_x_100) ;  /* 0x0000005c00c88947 */ /* 0x004fea0003800000 */
.L_x_99:
[----:B------:R-:W-:Y:S04]  /*6050*/  BSSY.RECONVERGENT B6, `(.L_x_101) ;  /* 0x0000012000067945 */ /* 0x000fe80003800200 */
[----:B------:R-:W-:Y:S05]  /*6060*/  @!P1 BRA `(.L_x_102) ;  /* 0x0000000000409947 */ /* 0x000fea0003800000 */
[----:B------:R-:W4:Y:S01]  /*6070*/  LDCU.64 UR8, c[0x4][0x78] ;  /* 0x01000f00ff0877ac */ /* 0x000f220008000a00 */
[----:B------:R-:W-:Y:S01]  /*6080*/  MOV R3, 0x0 ;  /* 0x0000000000037802 */ /* 0x000fe20000000f00 */
[----:B------:R-:W-:Y:S02]  /*6090*/  HFMA2 R12, -RZ, RZ, 0, 5.9604644775390625e-08 ;  /* 0x00000001ff0c7431 */ /* 0x000fe400000001ff */
[----:B-1----:R-:W-:Y:S02]  /*60a0*/  IMAD.MOV.U32 R8, RZ, RZ, 0x192 ;  /* 0x00000192ff087424 */ /* 0x002fe400078e00ff */
[----:B------:R-:W-:Y:S01]  /*60b0*/  IMAD.MOV.U32 R13, RZ, RZ, RZ ;  /* 0x000000ffff0d7224 */ /* 0x000fe200078e00ff */
[----:B------:R-:W1:Y:S01]  /*60c0*/  LDCU.64 UR6, c[0x4][0x80] ;  /* 0x01001000ff0677ac */ /* 0x000e620008000a00 */
[----:B------:R-:W3:Y:S01]  /*60d0*/  LDC.64 R2, c[0x4][R3] ;  /* 0x0100000003027b82 */ /* 0x000ee20000000a00 */
[----:B------:R-:W5:Y:S01]  /*60e0*/  LDCU.64 UR4, c[0x4][0x18] ;  /* 0x01000300ff0477ac */ /* 0x000f620008000a00 */
[----:B----4-:R-:W-:Y:S01]  /*60f0*/  MOV R5, UR9 ;  /* 0x0000000900057c02 */ /* 0x010fe20008000f00 */
[----:B--2---:R-:W-:Y:S01]  /*6100*/  IMAD.U32 R4, RZ, RZ, UR8 ;  /* 0x00000008ff047e24 */ /* 0x004fe2000f8e00ff */
[----:B-1----:R-:W-:Y:S01]  /*6110*/  MOV R7, UR7 ;  /* 0x0000000700077c02 */ /* 0x002fe20008000f00 */
[----:B------:R-:W-:Y:S01]  /*6120*/  IMAD.U32 R6, RZ, RZ, UR6 ;  /* 0x00000006ff067e24 */ /* 0x000fe2000f8e00ff */
[----:B-----5:R-:W-:Y:S01]  /*6130*/  MOV R11, UR5 ;  /* 0x00000005000b7c02 */ /* 0x020fe20008000f00 */
[----:B------:R-:W-:Y:S02]  /*6140*/  IMAD.U32 R10, RZ, RZ, UR4 ;  /* 0x00000004ff0a7e24 */ /* 0x000fe4000f8e00ff */
[----:B------:R-:W-:Y:S07]  /*6150*/  LEPC R20, `(.L_x_102) ;  /* 0x000000001014794e */ /* 0x000fee0000000000 */
[----:B---3--:R-:W-:Y:S05]  /*6160*/  CALL.ABS.NOINC R2 ;  /* 0x0000000002007343 */ /* 0x008fea0003c00000 */
.L_x_102:
[----:B------:R-:W-:Y:S05]  /*6170*/  BSYNC.RECONVERGENT B6 ;  /* 0x0000000000067941 */ /* 0x000fea0003800200 */
.L_x_101:
[-C--:B------:R-:W-:Y:S01]  /*6180*/  F2FP.F16.E4M3.UNPACK_B R74, R140.reuse ;  /* 0x0000008cff4a723e */ /* 0x080fe200020006ff */
[----:B------:R-:W-:Y:S05]  /*6190*/  WARPSYNC.ALL ;  /* 0x0000000000007948 */ /* 0x000fea0003800000 */
[----:B------:R-:W-:Y:S01]  /*61a0*/  R2UR UR4, R71 ;  /* 0x00000000470472ca */ /* 0x000fe200000e0000 */
[--C-:B------:R-:W-:Y:S01]  /*61b0*/  HADD2.F32 R72, -RZ, R74.reuse.H0_H0 ;  /* 0x2000004aff487230 */ /* 0x100fe20000004100 */
[----:B------:R-:W-:Y:S01]  /*61c0*/  F2FP.F16.E4M3.UNPACK_B R76, R140.H1 ;  /* 0x0000008cff4c723e */ /* 0x000fe200030006ff */
[----:B------:R-:W-:Y:S01]  /*61d0*/  HADD2.F32 R75, -RZ, R74.H1_H1 ;  /* 0x3000004aff4b7230 */ /* 0x000fe20000004100 */
[-C--:B------:R-:W-:Y:S01]  /*61e0*/  F2FP.F16.E4M3.UNPACK_B R78, R141.reuse ;  /* 0x0000008dff4e723e */ /* 0x080fe200020006ff */
[----:B------:R-:W-:Y:S01]  /*61f0*/  BSSY.RECONVERGENT B0, `(.L_x_103) ;  /* 0x000011d000007945 */ /* 0x000fe20003800200 */
[----:B------:R-:W-:Y:S01]  /*6200*/  F2FP.F16.E4M3.UNPACK_B R80, R141.H1 ;  /* 0x0000008dff50723e */ /* 0x000fe200030006ff */
[----:B------:R-:W-:Y:S01]  /*6210*/  HADD2.F32 R74, -RZ, R76.H0_H0 ;  /* 0x2000004cff4a7230 */ /* 0x000fe20000004100 */
[-C--:B------:R-:W-:Y:S01]  /*6220*/  F2FP.F16.E4M3.UNPACK_B R82, R142.reuse ;  /* 0x0000008eff52723e */ /* 0x080fe200020006ff */
[--C-:B------:R-:W-:Y:S01]  /*6230*/  HADD2.F32 R77, -RZ, R78.reuse.H0_H0 ;  /* 0x2000004eff4d7230 */ /* 0x100fe20000004100 */
[----:B------:R-:W-:Y:S01]  /*6240*/  F2FP.F16.E4M3.UNPACK_B R84, R142.H1 ;  /* 0x0000008eff54723e */ /* 0x000fe200030006ff */
[----:B------:R-:W-:Y:S01]  /*6250*/  HADD2.F32 R78, -RZ, R78.H1_H1 ;  /* 0x3000004eff4e7230 */ /* 0x000fe20000004100 */
[-C--:B------:R-:W-:Y:S01]  /*6260*/  F2FP.F16.E4M3.UNPACK_B R86, R143.reuse ;  /* 0x0000008fff56723e */ /* 0x080fe200020006ff */
[----:B-12---:R-:W3:Y:S01]  /*6270*/  LDTM.x64 R4, tmem[UR4] ;  /* 0x00000004000479ee */ /* 0x006ee20008340000 */
[----:B------:R-:W-:Y:S01]  /*6280*/  F2FP.F16.E4M3.UNPACK_B R88, R143.H1 ;  /* 0x0000008fff58723e */ /* 0x000fe200030006ff */
[----:B------:R-:W-:Y:S01]  /*6290*/  HADD2.F32 R76, -RZ, R76.H1_H1 ;  /* 0x3000004cff4c7230 */ /* 0x000fe20000004100 */
[-C--:B------:R-:W-:Y:S01]  /*62a0*/  F2FP.F16.E4M3.UNPACK_B R90, R144.reuse ;  /* 0x00000090ff5a723e */ /* 0x080fe200020006ff */
[----:B------:R-:W-:Y:S01]  /*62b0*/  HADD2.F32 R79, -RZ, R80.H0_H0 ;  /* 0x20000050ff4f7230 */ /* 0x000fe20000004100 */
[----:B------:R-:W-:Y:S01]  /*62c0*/  F2FP.F16.E4M3.UNPACK_B R92, R144.H1 ;  /* 0x00000090ff5c723e */ /* 0x000fe200030006ff */
[--C-:B------:R-:W-:Y:S01]  /*62d0*/  HADD2.F32 R81, -RZ, R82.reuse.H0_H0 ;  /* 0x20000052ff517230 */ /* 0x100fe20000004100 */
[----:B------:R-:W-:Y:S01]  /*62e0*/  SHF.L.U32 R182, R164, 0x4, RZ ;  /* 0x00000004a4b67819 */ /* 0x000fe200000006ff */
[----:B------:R-:W-:Y:S01]  /*62f0*/  HADD2.F32 R82, -RZ, R82.H1_H1 ;  /* 0x30000052ff527230 */ /* 0x000fe20000004100 */
[----:B------:R-:W-:Y:S01]  /*6300*/  SHF.L.U32 R188, R163, 0x4, RZ ;  /* 0x00000004a3bc7819 */ /* 0x000fe200000006ff */
[--C-:B------:R-:W-:Y:S01]  /*6310*/  HADD2.F32 R85, -RZ, R86.reuse.H0_H0 ;  /* 0x20000056ff557230 */ /* 0x100fe20000004100 */
[----:B------:R-:W-:Y:S01]  /*6320*/  IADD3 R176, PT, PT, R171, R182, RZ ;  /* 0x000000b6abb07210 */ /* 0x000fe20007ffe0ff */
[----:B------:R-:W-:Y:S01]  /*6330*/  HADD2.F32 R86, -RZ, R86.H1_H1 ;  /* 0x30000056ff567230 */ /* 0x000fe20000004100 */
[----:B------:R-:W-:Y:S01]  /*6340*/  SHF.L.U32 R183, R169, 0x4, RZ ;  /* 0x00000004a9b77819 */ /* 0x000fe200000006ff */
[--C-:B------:R-:W-:Y:S01]  /*6350*/  HADD2.F32 R89, -RZ, R90.reuse.H0_H0 ;  /* 0x2000005aff597230 */ /* 0x100fe20000004100 */
[----:B------:R-:W-:Y:S01]  /*6360*/  F2FP.F16.E4M3.UNPACK_B R94, R145 ;  /* 0x00000091ff5e723e */ /* 0x000fe200020006ff */
[----:B------:R-:W-:Y:S01]  /*6370*/  HADD2.F32 R90, -RZ, R90.H1_H1 ;  /* 0x3000005aff5a7230 */ /* 0x000fe20000004100 */
[----:B------:R-:W-:Y:S01]  /*6380*/  IADD3 R178, PT, PT, R183, R176, RZ ;  /* 0x000000b0b7b27210 */ /* 0x000fe20007ffe0ff */
[----:B------:R-:W-:Y:S01]  /*6390*/  HADD2.F32 R80, -RZ, R80.H1_H1 ;  /* 0x30000050ff507230 */ /* 0x000fe20000004100 */
[----:B------:R-:W-:Y:S01]  /*63a0*/  F2FP.F16.E4M3.UNPACK_B R98, R146 ;  /* 0x00000092ff62723e */ /* 0x000fe200020006ff */
[--C-:B------:R-:W-:Y:S01]  /*63b0*/  HADD2.F32 R93, -RZ, R94.reuse.H0_H0 ;  /* 0x2000005eff5d7230 */ /* 0x100fe20000004100 */
[----:B------:R-:W-:Y:S01]  /*63c0*/  F2FP.F16.E4M3.UNPACK_B R102, R147 ;  /* 0x00000093ff66723e */ /* 0x000fe200020006ff */
[----:B------:R-:W-:Y:S01]  /*63d0*/  HADD2.F32 R94, -RZ, R94.H1_H1 ;  /* 0x3000005eff5e7230 */ /* 0x000fe20000004100 */
[----:B------:R-:W-:Y:S01]  /*63e0*/  F2FP.F16.E4M3.UNPACK_B R106, R148 ;  /* 0x00000094ff6a723e */ /* 0x000fe200020006ff */
[C---:B---3--:R-:W-:Y:S01]  /*63f0*/  FMUL R0, R70.reuse, R4 ;  /* 0x0000000446007220 */ /* 0x048fe20000400000 */
[C---:B------:R-:W-:Y:S01]  /*6400*/  FMUL R2, R70.reuse, R5 ;  /* 0x0000000546027220 */ /* 0x040fe20000400000 */
[C---:B------:R-:W-:Y:S01]  /*6410*/  FMUL R4, R70.reuse, R8 ;  /* 0x0000000846047220 */ /* 0x040fe20000400000 */
[C---:B------:R-:W-:Y:S01]  /*6420*/  FMUL R5, R70.reuse, R9 ;  /* 0x0000000946057220 */ /* 0x040fe20000400000 */
[C---:B------:R-:W-:Y:S01]  /*6430*/  FFMA R0, R73.reuse, R72, R0 ;  /* 0x0000004849007223 */ /* 0x040fe20000000000 */
[C---:B------:R-:W-:Y:S01]  /*6440*/  FFMA R2, R73.reuse, R75, R2 ;  /* 0x0000004b49027223 */ /* 0x040fe20000000002 */
[C---:B------:R-:W-:Y:S01]  /*6450*/  FMUL R8, R70.reuse, R12 ;  /* 0x0000000c46087220 */ /* 0x040fe20000400000 */
[C---:B------:R-:W-:Y:S01]  /*6460*/  FMUL R9, R70.reuse, R13 ;  /* 0x0000000d46097220 */ /* 0x040fe20000400000 */
[C---:B------:R-:W-:Y:S01]  /*6470*/  FMUL R12, R70.reuse, R16 ;  /* 0x00000010460c7220 */ /* 0x040fe20000400000 */
[C---:B------:R-:W-:Y:S01]  /*6480*/  FMUL R13, R70.reuse, R17 ;  /* 0x00000011460d7220 */ /* 0x040fe20000400000 */
[C---:B------:R-:W-:Y:S01]  /*6490*/  FMUL R16, R70.reuse, R20 ;  /* 0x0000001446107220 */ /* 0x040fe20000400000 */
[C---:B------:R-:W-:Y:S01]  /*64a0*/  FMUL R17, R70.reuse, R21 ;  /* 0x0000001546117220 */ /* 0x040fe20000400000 */
[C---:B------:R-:W-:Y:S01]  /*64b0*/  FMUL R20, R70.reuse, R24 ;  /* 0x0000001846147220 */ /* 0x040fe20000400000 */
[C---:B------:R-:W-:Y:S01]  /*64c0*/  FMUL R21, R70.reuse, R25 ;  /* 0x0000001946157220 */ /* 0x040fe20000400000 */
[--C-:B------:R-:W-:Y:S02]  /*64d0*/  HADD2.F32 R97, -RZ, R98.reuse.H0_H0 ;  /* 0x20000062ff617230 */ /* 0x100fe40000004100 */
[C---:B------:R-:W-:Y:S01]  /*64e0*/  FMUL R24, R70.reuse, R28 ;  /* 0x0000001c46187220 */ /* 0x040fe20000400000 */
[----:B------:R-:W-:Y:S02]  /*64f0*/  HADD2.F32 R98, -RZ, R98.H1_H1 ;  /* 0x30000062ff627230 */ /* 0x000fe40000004100 */
[C---:B------:R-:W-:Y:S01]  /*6500*/  FMUL R25, R70.reuse, R29 ;  /* 0x0000001d46197220 */ /* 0x040fe20000400000 */
[--C-:B------:R-:W-:Y:S02]  /*6510*/  HADD2.F32 R101, -RZ, R102.reuse.H0_H0 ;  /* 0x20000066ff657230 */ /* 0x100fe40000004100 */
[C---:B------:R-:W-:Y:S01]  /*6520*/  FMUL R28, R70.reuse, R32 ;  /* 0x00000020461c7220 */ /* 0x040fe20000400000 */
[----:B------:R-:W-:Y:S02]  /*6530*/  HADD2.F32 R102, -RZ, R102.H1_H1 ;  /* 0x30000066ff667230 */ /* 0x000fe40000004100 */
[C---:B------:R-:W-:Y:S01]  /*6540*/  FMUL R29, R70.reuse, R33 ;  /* 0x00000021461d7220 */ /* 0x040fe20000400000 */
[--C-:B------:R-:W-:Y:S02]  /*6550*/  HADD2.F32 R105, -RZ, R106.reuse.H0_H0 ;  /* 0x2000006aff697230 */ /* 0x100fe40000004100 */
[C---:B------:R-:W-:Y:S01]  /*6560*/  FMUL R32, R70.reuse, R36 ;  /* 0x0000002446207220 */ /* 0x040fe20000400000 */
[----:B------:R-:W-:Y:S01]  /*6570*/  F2FP.F16.E4M3.UNPACK_B R96, R145.H1 ;  /* 0x00000091ff60723e */ /* 0x000fe200030006ff */
[----:B------:R-:W-:Y:S02]  /*6580*/  HADD2.F32 R106, -RZ, R106.H1_H1 ;  /* 0x3000006aff6a7230 */ /* 0x000fe40000004100 */
[C---:B------:R-:W-:Y:S01]  /*6590*/  FMUL R33, R70.reuse, R37 ;  /* 0x0000002546217220 */ /* 0x040fe20000400000 */
[C---:B------:R-:W-:Y:S01]  /*65a0*/  FMUL R36, R70.reuse, R40 ;  /* 0x0000002846247220 */ /* 0x040fe20000400000 */
[----:B------:R-:W-:Y:S01]  /*65b0*/  F2FP.F16.E4M3.UNPACK_B R100, R146.H1 ;  /* 0x00000092ff64723e */ /* 0x000fe200030006ff */
        /* <DEDUP_REMOVED lines=8> */
[----:B------:R-:W-:Y:S01]  /*6640*/  F2FP.F16.E4M3.UNPACK_B R110, R149 ;  /* 0x00000095ff6e723e */ /* 0x000fe200020006ff */
[C---:B------:R-:W-:Y:S01]  /*6650*/  FMUL R49, R70.reuse, R53 ;  /* 0x0000003546317220 */ /* 0x040fe20000400000 */
[C---:B------:R-:W-:Y:S01]  /*6660*/  FMUL R52, R70.reuse, R56 ;  /* 0x0000003846347220 */ /* 0x040fe20000400000 */
[----:B------:R-:W-:Y:S01]  /*6670*/  F2FP.F16.E4M3.UNPACK_B R112, R149.H1 ;  /* 0x00000095ff70723e */ /* 0x000fe200030006ff */
[C---:B------:R-:W-:Y:S01]  /*6680*/  FMUL R53, R70.reuse, R57 ;  /* 0x0000003946357220 */ /* 0x040fe20000400000 */
[--C-:B------:R-:W-:Y:S02]  /*6690*/  HADD2.F32 R109, -RZ, R110.reuse.H0_H0 ;  /* 0x2000006eff6d7230 */ /* 0x100fe40000004100 */
[C---:B------:R-:W-:Y:S01]  /*66a0*/  FMUL R56, R70.reuse, R60 ;  /* 0x0000003c46387220 */ /* 0x040fe20000400000 */
[----:B------:R-:W-:Y:S01]  /*66b0*/  F2FP.F16.E4M3.UNPACK_B R114, R150 ;  /* 0x00000096ff72723e */ /* 0x000fe200020006ff */
[----:B------:R-:W-:Y:S02]  /*66c0*/  HADD2.F32 R110, -RZ, R110.H1_H1 ;  /* 0x3000006eff6e7230 */ /* 0x000fe40000004100 */
[C---:B------:R-:W-:Y:S01]  /*66d0*/  FMUL R57, R70.reuse, R61 ;  /* 0x0000003d46397220 */ /* 0x040fe20000400000 */
[C---:B------:R-:W-:Y:S01]  /*66e0*/  FMUL R60, R70.reuse, R64 ;  /* 0x00000040463c7220 */ /* 0x040fe20000400000 */
[----:B------:R-:W-:Y:S01]  /*66f0*/  F2FP.F16.E4M3.UNPACK_B R116, R150.H1 ;  /* 0x00000096ff74723e */ /* 0x000fe200030006ff */
[--C-:B------:R-:W-:Y:S02]  /*6700*/  HADD2.F32 R113, -RZ, R114.reuse.H0_H0 ;  /* 0x20000072ff717230 */ /* 0x100fe40000004100 */
[C---:B------:R-:W-:Y:S01]  /*6710*/  FMUL R61, R70.reuse, R65 ;  /* 0x00000041463d7220 */ /* 0x040fe20000400000 */
[----:B------:R-:W-:Y:S02]  /*6720*/  HADD2.F32 R114, -RZ, R114.H1_H1 ;  /* 0x30000072ff727230 */ /* 0x000fe40000004100 */
[C---:B------:R-:W-:Y:S01]  /*6730*/  FMUL R3, R70.reuse, R6 ;  /* 0x0000000646037220 */ /* 0x040fe20000400000 */
[----:B------:R-:W-:Y:S01]  /*6740*/  F2FP.F16.E4M3.UNPACK_B R118, R151 ;  /* 0x00000097ff76723e */ /* 0x000fe200020006ff */
[C---:B------:R-:W-:Y:S01]  /*6750*/  FMUL R7, R70.reuse, R7 ;  /* 0x0000000746077220 */ /* 0x040fe20000400000 */
[C---:B------:R-:W-:Y:S01]  /*6760*/  FMUL R6, R70.reuse, R10 ;  /* 0x0000000a46067220 */ /* 0x040fe20000400000 */
[----:B------:R-:W-:Y:S01]  /*6770*/  F2FP.F16.E4M3.UNPACK_B R120, R151.H1 ;  /* 0x00000097ff78723e */ /* 0x000fe200030006ff */
[C---:B------:R-:W-:Y:S01]  /*6780*/  FFMA R3, R73.reuse, R74, R3 ;  /* 0x0000004a49037223 */ /* 0x040fe20000000003 */
[C---:B------:R-:W-:Y:S01]  /*6790*/  FFMA R7, R73.reuse, R76, R7 ;  /* 0x0000004c49077223 */ /* 0x040fe20000000007 */
[----:B------:R-:W-:Y:S01]  /*67a0*/  F2FP.F16.E4M3.UNPACK_B R122, R152 ;  /* 0x00000098ff7a723e */ /* 0x000fe200020006ff */
[C---:B------:R-:W-:Y:S01]  /*67b0*/  FFMA R4, R73.reuse, R77, R4 ;  /* 0x0000004d49047223 */ /* 0x040fe20000000004 */
[C---:B------:R-:W-:Y:S01]  /*67c0*/  FFMA R5, R73.reuse, R78, R5 ;  /* 0x0000004e49057223 */ /* 0x040fe20000000005 */
[----:B------:R-:W-:Y:S01]  /*67d0*/  F2FP.F16.E4M3.UNPACK_B R124, R152.H1 ;  /* 0x00000098ff7c723e */ /* 0x000fe200030006ff */
[----:B------:R-:W-:Y:S01]  /*67e0*/  FFMA R6, R73, R79, R6 ;  /* 0x0000004f49067223 */ /* 0x000fe20000000006 */
[----:B------:R-:W-:Y:S01]  /*67f0*/  F2FP.SATFINITE.E4M3.F32.PACK_AB_MERGE_C R179, R7, R3, RZ ;  /* 0x0000000307b3723e */ /* 0x000fe200048070ff */
[----:B------:R-:W-:Y:S02]  /*6800*/  HADD2.F32 R117, -RZ, R118.H0_H0 ;  /* 0x20000076ff757230 */ /* 0x000fe40000004100 */
[----:B------:R-:W-:Y:S01]  /*6810*/  FMUL R11, R70, R11 ;  /* 0x0000000b460b7220 */ /* 0x000fe20000400000 */
[----:B------:R-:W-:Y:S01]  /*6820*/  HADD2.F32 R83, -RZ, R84.H0_H0 ;  /* 0x20000054ff537230 */ /* 0x000fe20000004100 */
[----:B------:R-:W-:Y:S01]  /*6830*/  F2FP.SATFINITE.E4M3.F32.PACK_AB_MERGE_C R184, R2, R0, R179 ;  /* 0x0000000002b8723e */ /* 0x000fe200048070b3 */
[----:B------:R-:W-:Y:S01]  /*6840*/  HADD2.F32 R118, -RZ, R118.H1_H1 ;  /* 0x30000076ff767230 */ /* 0x000fe20000004100 */
[----:B------:R-:W-:Y:S01]  /*6850*/  IADD3 R179, PT, PT, R171, R188, RZ ;  /* 0x000000bcabb37210 */ /* 0x000fe20007ffe0ff */
[C---:B------:R-:W-:Y:S01]  /*6860*/  FFMA R11, R73.reuse, R80, R11 ;  /* 0x00000050490b7223 */ /* 0x040fe2000000000b */
[C---:B------:R-:W-:Y:S01]  /*6870*/  FFMA R8, R73.reuse, R81, R8 ;  /* 0x0000005149087223 */ /* 0x040fe20000000008 */
[----:B------:R-:W-:Y:S01]  /*6880*/  FFMA R9, R73, R82, R9 ;  /* 0x0000005249097223 */ /* 0x000fe20000000009 */
[----:B------:R-:W-:Y:S02]  /*6890*/  HADD2.F32 R121, -RZ, R122.H0_H0 ;  /* 0x2000007aff797230 */ /* 0x000fe40000004100 */
[C---:B------:R-:W-:Y:S01]  /*68a0*/  FMUL R10, R70.reuse, R14 ;  /* 0x0000000e460a7220 */ /* 0x040fe20000400000 */
[----:B------:R-:W-:Y:S01]  /*68b0*/  HADD2.F32 R84, -RZ, R84.H1_H1 ;  /* 0x30000054ff547230 */ /* 0x000fe20000004100 */
[----:B------:R-:W-:Y:S01]  /*68c0*/  F2FP.SATFINITE.E4M3.F32.PACK_AB_MERGE_C R185, R11, R6, RZ ;  /* 0x000000060bb9723e */ /* 0x000fe200048070ff */
[----:B------:R-:W-:Y:S02]  /*68d0*/  HADD2.F32 R122, -RZ, R122.H1_H1 ;  /* 0x3000007aff7a7230 */ /* 0x000fe40000004100 */
[----:B------:R-:W-:Y:S01]  /*68e0*/  FFMA R10, R73, R83, R10 ;  /* 0x00000053490a7223 */ /* 0x000fe2000000000a */
[C---:B------:R-:W-:Y:S01]  /*68f0*/  FMUL R15, R70.reuse, R15 ;  /* 0x0000000f460f7220 */ /* 0x040fe20000400000 */
[--C-:B------:R-:W-:Y:S01]  /*6900*/  HADD2.F32 R87, -RZ, R88.reuse.H0_H0 ;  /* 0x20000058ff577230 */ /* 0x100fe20000004100 */
[----:B------:R-:W-:Y:S01]  /*6910*/  F2FP.SATFINITE.E4M3.F32.PACK_AB_MERGE_C R185, R5, R4, R185 ;  /* 0x0000000405b9723e */ /* 0x000fe200048070b9 */
[----:B------:R-:W-:Y:S02]  /*6920*/  HADD2.F32 R88, -RZ, R88.H1_H1 ;  /* 0x30000058ff587230 */ /* 0x000fe40000004100 */
[C---:B------:R-:W-:Y:S01]  /*6930*/  FFMA R15, R73.reuse, R84, R15 ;  /* 0x00000054490f7223 */ /* 0x040fe2000000000f */
[C---:B------:R-:W-:Y:S01]  /*6940*/  FFMA R12, R73.reuse, R85, R12 ;  /* 0x00000055490c7223 */ /* 0x040fe2000000000c */
[----:B------:R-:W-:Y:S01]  /*6950*/  FFMA R13, R73, R86, R13 ;  /* 0x00000056490d7223 */ /* 0x000fe2000000000d */
[C---:B------:R-:W-:Y:S01]  /*6960*/  FMUL R14, R70.reuse, R18 ;  /* 0x00000012460e7220 */ /* 0x040fe20000400000 */
[----:B------:R-:W-:Y:S01]  /*6970*/  F2FP.F16.E4M3.UNPACK_B R126, R153 ;  /* 0x00000099ff7e723e */ /* 0x000fe200020006ff */
[C---:B------:R-:W-:Y:S01]  /*6980*/  FMUL R19, R70.reuse, R19 ;  /* 0x0000001346137220 */ /* 0x040fe20000400000 */
[----:B------:R-:W-:Y:S01]  /*6990*/  HADD2.F32 R91, -RZ, R92.H0_H0 ;  /* 0x2000005cff5b7230 */ /* 0x000fe20000004100 */
[----:B------:R-:W-:Y:S01]  /*69a0*/  F2FP.SATFINITE.E4M3.F32.PACK_AB_MERGE_C R186, R15, R10, RZ ;  /* 0x0000000a0fba723e */ /* 0x000fe200048070ff */
[C---:B------:R-:W-:Y:S01]  /*69b0*/  FFMA R14, R73.reuse, R87, R14 ;  /* 0x00000057490e7223 */ /* 0x040fe2000000000e */
[C---:B------:R-:W-:Y:S01]  /*69c0*/  FFMA R19, R73.reuse, R88, R19 ;  /* 0x0000005849137223 */ /* 0x040fe20000000013 */
[C---:B------:R-:W-:Y:S01]  /*69d0*/  FFMA R16, R73.reuse, R89, R16 ;  /* 0x0000005949107223 */ /* 0x040fe20000000010 */
[----:B------:R-:W-:Y:S01]  /*69e0*/  F2FP.F16.E4M3.UNPACK_B R128, R153.H1 ;  /* 0x00000099ff80723e */ /* 0x000fe200030006ff */
[----:B------:R-:W-:Y:S01]  /*69f0*/  FFMA R17, R73, R90, R17 ;  /* 0x0000005a49117223 */ /* 0x000fe20000000011 */
[----:B------:R-:W-:Y:S01]  /*6a00*/  F2FP.SATFINITE.E4M3.F32.PACK_AB_MERGE_C R186, R9, R8, R186 ;  /* 0x0000000809ba723e */ /* 0x000fe200048070ba */
[--C-:B------:R-:W-:Y:S01]  /*6a10*/  HADD2.F32 R125, -RZ, R126.reuse.H0_H0 ;  /* 0x2000007eff7d7230 */ /* 0x100fe20000004100 */
[----:B------:R-:W-:Y:S01]  /*6a20*/  F2FP.SATFINITE.E4M3.F32.PACK_AB_MERGE_C R187, R19, R14, RZ ;  /* 0x0000000e13bb723e */ /* 0x000fe200048070ff */
[----:B------:R-:W-:Y:S02]  /*6a30*/  HADD2.F32 R126, -RZ, R126.H1_H1 ;  /* 0x3000007eff7e7230 */ /* 0x000fe40000004100 */
[C---:B------:R-:W-:Y:S01]  /*6a40*/  FMUL R18, R70.reuse, R22 ;  /* 0x0000001646127220 */ /* 0x040fe20000400000 */
[----:B------:R-:W-:Y:S01]  /*6a50*/  HADD2.F32 R92, -RZ, R92.H1_H1 ;  /* 0x3000005cff5c7230 */ /* 0x000fe20000004100 */
[----:B------:R-:W-:Y:S01]  /*6a60*/  F2FP.SATFINITE.E4M3.F32.PACK_AB_MERGE_C R187, R13, R12, R187 ;  /* 0x0000000c0dbb723e */ /* 0x000fe200048070bb */
[C---:B------:R-:W-:Y:S01]  /*6a70*/  FMUL R23, R70.reuse, R23 ;  /* 0x0000001746177220 */ /* 0x040fe20000400000 */
[--C-:B------:R-:W-:Y:S02]  /*6a80*/  HADD2.F32 R95, -RZ, R96.reuse.H0_H0 ;  /* 0x20000060ff5f7230 */ /* 0x100fe40000004100 */
[C---:B------:R-:W-:Y:S01]  /*6a90*/  FFMA R18, R73.reuse, R91, R18 ;  /* 0x0000005b49127223 */ /* 0x040fe20000000012 */
[----:B------:R-:W-:Y:S01]  /*6aa0*/  HADD2.F32 R96, -RZ, R96.H1_H1 ;  /* 0x30000060ff607230 */ /* 0x000fe20000004100 */
[----:B------:R1:W-:Y:S01]  /*6ab0*/  STS.128 [R137+UR44+0x8200], R184 ;  /* 0x008200b889007988 */ /* 0x0003e20008000c2c */
        /* <DEDUP_REMOVED lines=48> */
[----:B------:R1:W-:Y:S01]  /*6dc0*/  STS.128 [R176+0x8010], R192 ;  /* 0x008010c0b0007388 */ /* 0x0003e20000000c00 */
[C---:B------:R-:W-:Y:S01]  /*6dd0*/  FFMA R39, R73.reuse, R108, R39 ;  /* 0x0000006c49277223 */ /* 0x040fe20000000027 */
[C---:B------:R-:W-:Y:S01]  /*6de0*/  FFMA R36, R73.reuse, R109, R36 ;  /* 0x0000006d49247223 */ /* 0x040fe20000000024 */
[----:B------:R-:W-:Y:S01]  /*6df0*/  FFMA R37, R73, R110, R37 ;  /* 0x0000006e49257223 */ /* 0x000fe20000000025 */
[----:B------:R-:W-:Y:S01]  /*6e00*/  FMUL R38, R70, R42 ;  /* 0x0000002a46267220 */ /* 0x000fe20000400000 */
[----:B------:R-:W-:Y:S01]  /*6e10*/  ISETP.NE.AND P0, PT, R174, RZ, PT ;  /* 0x000000ffae00720c */ /* 0x000fe20003f05270 */
[C---:B------:R-:W-:Y:S01]  /*6e20*/  FMUL R43, R70.reuse, R43 ;  /* 0x0000002b462b7220 */ /* 0x040fe20000400000 */
[--C-:B------:R-:W-:Y:S01]  /*6e30*/  HADD2.F32 R115, -RZ, R116.reuse.H0_H0 ;  /* 0x20000074ff737230 */ /* 0x100fe20000004100 */
[----:B------:R-:W-:Y:S01]  /*6e40*/  F2FP.SATFINITE.E4M3.F32.PACK_AB_MERGE_C R196, R39, R34, RZ ;  /* 0x0000002227c4723e */ /* 0x000fe200048070ff */
[C---:B------:R-:W-:Y:S01]  /*6e50*/  FFMA R38, R73.reuse, R111, R38 ;  /* 0x0000006f49267223 */ /* 0x040fe20000000026 */
[C---:B------:R-:W-:Y:S01]  /*6e60*/  FFMA R43, R73.reuse, R112, R43 ;  /* 0x00000070492b7223 */ /* 0x040fe2000000002b */
[----:B------:R-:W-:Y:S01]  /*6e70*/  FFMA R40, R73, R113, R40 ;  /* 0x0000007149287223 */ /* 0x000fe20000000028 */
[----:B------:R-:W-:Y:S01]  /*6e80*/  F2FP.SATFINITE.E4M3.F32.PACK_AB_MERGE_C R196, R33, R32, R196 ;  /* 0x0000002021c4723e */ /* 0x000fe200048070c4 */
[----:B------:R-:W-:Y:S01]  /*6e90*/  FFMA R41, R73, R114, R41 ;  /* 0x0000007249297223 */ /* 0x000fe20000000029 */
[----:B------:R-:W-:Y:S01]  /*6ea0*/  HADD2.F32 R116, -RZ, R116.H1_H1 ;  /* 0x30000074ff747230 */ /* 0x000fe20000004100 */
[----:B------:R-:W-:Y:S01]  /*6eb0*/  F2FP.SATFINITE.E4M3.F32.PACK_AB_MERGE_C R197, R43, R38, RZ ;  /* 0x000000262bc5723e */ /* 0x000fe200048070ff */
[C---:B------:R-:W-:Y:S01]  /*6ec0*/  FMUL R42, R70.reuse, R46 ;  /* 0x0000002e462a7220 */ /* 0x040fe20000400000 */
[C---:B------:R-:W-:Y:S01]  /*6ed0*/  FMUL R47, R70.reuse, R47 ;  /* 0x0000002f462f7220 */ /* 0x040fe20000400000 */
[--C-:B------:R-:W-:Y:S01]  /*6ee0*/  HADD2.F32 R119, -RZ, R120.reuse.H0_H0 ;  /* 0x20000078ff777230 */ /* 0x100fe20000004100 */
[----:B------:R-:W-:Y:S01]  /*6ef0*/  F2FP.SATFINITE.E4M3.F32.PACK_AB_MERGE_C R197, R37, R36, R197 ;  /* 0x0000002425c5723e */ /* 0x000fe200048070c5 */
[C---:B------:R-:W-:Y:S01]  /*6f00*/  FFMA R42, R73.reuse, R115, R42 ;  /* 0x00000073492a7223 */ /* 0x040fe2000000002a */
[C---:B------:R-:W-:Y:S01]  /*6f10*/  FFMA R47, R73.reuse, R116, R47 ;  /* 0x00000074492f7223 */ /* 0x040fe2000000002f */
[----:B------:R-:W-:Y:S01]  /*6f20*/  FFMA R44, R73, R117, R44 ;  /* 0x00000075492c7223 */ /* 0x000fe2000000002c */
[----:B------:R-:W-:Y:S01]  /*6f30*/  ISETP.NE.AND P6, PT, R189, RZ, PT ;  /* 0x000000ffbd00720c */ /* 0x000fe20003fc5270 */
[----:B------:R-:W-:Y:S01]  /*6f40*/  FFMA R45, R73, R118, R45 ;  /* 0x00000076492d7223 */ /* 0x000fe2000000002d */
[----:B------:R-:W-:Y:S01]  /*6f50*/  HADD2.F32 R120, -RZ, R120.H1_H1 ;  /* 0x30000078ff787230 */ /* 0x000fe20000004100 */
[----:B------:R-:W-:Y:S01]  /*6f60*/  F2FP.SATFINITE.E4M3.F32.PACK_AB_MERGE_C R198, R47, R42, RZ ;  /* 0x0000002a2fc6723e */ /* 0x000fe200048070ff */
[C---:B------:R-:W-:Y:S01]  /*6f70*/  FMUL R46, R70.reuse, R50 ;  /* 0x00000032462e7220 */ /* 0x040fe20000400000 */
[C---:B------:R-:W-:Y:S01]  /*6f80*/  FMUL R51, R70.reuse, R51 ;  /* 0x0000003346337220 */ /* 0x040fe20000400000 */
[--C-:B------:R-:W-:Y:S02]  /*6f90*/  HADD2.F32 R123, -RZ, R124.reuse.H0_H0 ;  /* 0x2000007cff7b7230 */ /* 0x100fe40000004100 */
[C---:B------:R-:W-:Y:S01]  /*6fa0*/  FMUL R50, R70.reuse, R54 ;  /* 0x0000003646327220 */ /* 0x040fe20000400000 */
[C---:B------:R-:W-:Y:S01]  /*6fb0*/  FFMA R46, R73.reuse, R119, R46 ;  /* 0x00000077492e7223 */ /* 0x040fe2000000002e */
[----:B------:R-:W-:Y:S02]  /*6fc0*/  HADD2.F32 R124, -RZ, R124.H1_H1 ;  /* 0x3000007cff7c7230 */ /* 0x000fe40000004100 */
[C---:B------:R-:W-:Y:S01]  /*6fd0*/  FFMA R51, R73.reuse, R120, R51 ;  /* 0x0000007849337223 */ /* 0x040fe20000000033 */
[C---:B------:R-:W-:Y:S01]  /*6fe0*/  FMUL R55, R70.reuse, R55 ;  /* 0x0000003746377220 */ /* 0x040fe20000400000 */
[C---:B------:R-:W-:Y:S01]  /*6ff0*/  FFMA R48, R73.reuse, R121, R48 ;  /* 0x0000007949307223 */ /* 0x040fe20000000030 */
[C---:B------:R-:W-:Y:S01]  /*7000*/  FFMA R49, R73.reuse, R122, R49 ;  /* 0x0000007a49317223 */ /* 0x040fe20000000031 */
[--C-:B------:R-:W-:Y:S02]  /*7010*/  HADD2.F32 R127, -RZ, R128.reuse.H0_H0 ;  /* 0x20000080ff7f7230 */ /* 0x100fe40000004100 */
[C---:B------:R-:W-:Y:S01]  /*7020*/  FFMA R50, R73.reuse, R123, R50 ;  /* 0x0000007b49327223 */ /* 0x040fe20000000032 */
[----:B------:R-:W-:Y:S02]  /*7030*/  HADD2.F32 R128, -RZ, R128.H1_H1 ;  /* 0x30000080ff807230 */ /* 0x000fe40000004100 */
[C---:B------:R-:W-:Y:S01]  /*7040*/  FMUL R54, R70.reuse, R58 ;  /* 0x0000003a46367220 */ /* 0x040fe20000400000 */
        /* <DEDUP_REMOVED lines=16> */
[----:B------:R-:W-:Y:S01]  /*7150*/  FFMA R63, R73, R132, R63 ;  /* 0x00000084493f7223 */ /* 0x000fe2000000003f */
[----:B------:R-:W-:Y:S01]  /*7160*/  FMUL R67, R70, R67 ;  /* 0x0000004346437220 */ /* 0x000fe20000400000 */
[----:B------:R-:W-:Y:S01]  /*7170*/  F2FP.SATFINITE.E4M3.F32.PACK_AB_MERGE_C R199, R51, R46, RZ ;  /* 0x0000002e33c7723e */ /* 0x000fe200048070ff */
[C---:B------:R-:W-:Y:S01]  /*7180*/  FFMA R60, R73.reuse, R133, R60 ;  /* 0x00000085493c7223 */ /* 0x040fe2000000003c */
[C---:B------:R-:W-:Y:S01]  /*7190*/  FFMA R61, R73.reuse, R134, R61 ;  /* 0x00000086493d7223 */ /* 0x040fe2000000003d */
[C---:B------:R-:W-:Y:S01]  /*71a0*/  FFMA R62, R73.reuse, R135, R62 ;  /* 0x00000087493e7223 */ /* 0x040fe2000000003e */
[----:B------:R-:W-:Y:S01]  /*71b0*/  FFMA R67, R73, R136, R67 ;  /* 0x0000008849437223 */ /* 0x000fe20000000043 */
[----:B------:R-:W-:Y:S02]  /*71c0*/  F2FP.SATFINITE.E4M3.F32.PACK_AB_MERGE_C R198, R41, R40, R198 ;  /* 0x0000002829c6723e */ /* 0x000fe400048070c6 */
[----:B------:R-:W-:Y:S02]  /*71d0*/  F2FP.SATFINITE.E4M3.F32.PACK_AB_MERGE_C R199, R45, R44, R199 ;  /* 0x0000002c2dc7723e */ /* 0x000fe400048070c7 */
[----:B------:R-:W-:Y:S02]  /*71e0*/  F2FP.SATFINITE.E4M3.F32.PACK_AB_MERGE_C R200, R55, R50, RZ ;  /* 0x0000003237c8723e */ /* 0x000fe400048070ff */
[----:B------:R-:W-:Y:S01]  /*71f0*/  F2FP.SATFINITE.E4M3.F32.PACK_AB_MERGE_C R201, R59, R54, RZ ;  /* 0x000000363bc9723e */ /* 0x000fe200048070ff */
[----:B------:R1:W-:Y:S01]  /*7200*/  STS.128 [R179+0x8020], R196 ;  /* 0x008020c4b3007388 */ /* 0x0003e20000000c00 */
[----:B------:R-:W-:Y:S02]  /*7210*/  F2FP.SATFINITE.E4M3.F32.PACK_AB_MERGE_C R202, R63, R58, RZ ;  /* 0x0000003a3fca723e */ /* 0x000fe400048070ff */
[----:B------:R-:W-:Y:S02]  /*7220*/  F2FP.SATFINITE.E4M3.F32.PACK_AB_MERGE_C R203, R67, R62, RZ ;  /* 0x0000003e43cb723e */ /* 0x000fe400048070ff */
[----:B------:R-:W-:Y:S02]  /*7230*/  F2FP.SATFINITE.E4M3.F32.PACK_AB_MERGE_C R200, R49, R48, R200 ;  /* 0x0000003031c8723e */ /* 0x000fe400048070c8 */
[----:B------:R-:W-:Y:S02]  /*7240*/  F2FP.SATFINITE.E4M3.F32.PACK_AB_MERGE_C R201, R53, R52, R201 ;  /* 0x0000003435c9723e */ /* 0x000fe400048070c9 */
[----:B------:R-:W-:Y:S02]  /*7250*/  F2FP.SATFINITE.E4M3.F32.PACK_AB_MERGE_C R202, R57, R56, R202 ;  /* 0x0000003839ca723e */ /* 0x000fe400048070ca */
[----:B------:R-:W-:Y:S02]  /*7260*/  F2FP.SATFINITE.E4M3.F32.PACK_AB_MERGE_C R203, R61, R60, R203 ;  /* 0x0000003c3dcb723e */ /* 0x000fe400048070cb */
[----:B------:R-:W-:Y:S02]  /*7270*/  LEA R190, R166, UR44, 0x3 ;  /* 0x0000002ca6be7c11 */ /* 0x000fe4000f8e18ff */
[----:B------:R-:W-:Y:S01]  /*7280*/  @P6 SHF.L.U32 R191, R165, 0x1f, RZ ;  /* 0x0000001fa5bf6819 */ /* 0x000fe200000006ff */
[----:B------:R1:W-:Y:S01]  /*7290*/  STS.128 [R178+0x8010], R200 ;  /* 0x008010c8b2007388 */ /* 0x0003e20000000c00 */
[----:B------:R-:W-:Y:S01]  /*72a0*/  @!PT LDS RZ, [RZ] ;  /* 0x00000000fffff984 */ /* 0x000fe20000000800 */
[----:B------:R-:W-:Y:S01]  /*72b0*/  @!PT LDS RZ, [RZ] ;  /* 0x00000000fffff984 */ /* 0x000fe20000000800 */
[----:B------:R-:W-:Y:S01]  /*72c0*/  @!PT LDS RZ, [RZ] ;  /* 0x00000000fffff984 */ /* 0x000fe20000000800 */
[----:B------:R-:W-:Y:S01]  /*72d0*/  @!PT LDS RZ, [RZ] ;  /* 0x00000000fffff984 */ /* 0x000fe20000000800 */
[----:B------:R2:W-:Y:S07]  /*72e0*/  MEMBAR.ALL.CTA ;  /* 0x0000000000007992 */ /* 0x0005ee0000008000 */
[----:B--2---:R-:W2:Y:S02]  /*72f0*/  FENCE.VIEW.ASYNC.S ;  /* 0x00000000000073c6 */ /* 0x004ea40000000000 */
[----:B--2---:R-:W-:Y:S06]  /*7300*/  BAR.SYNC.DEFER_BLOCKING 0x1, 0x80 ;  /* 0x0042000000007b1d */ /* 0x004fec0000010000 */
[----:B------:R-:W-:Y:S05]  /*7310*/  @P0 BRA `(.L_x_104) ;  /* 0x0000000000280947 */ /* 0x000fea0003800000 */
[----:B------:R-:W-:Y:S01]  /*7320*/  UIADD3 UR4, UPT, UPT, UR44, 0x8200, URZ ;  /* 0x000082002c047890 */ /* 0x000fe2000fffe0ff */
[----:B------:R-:W-:Y:S05]  /*7330*/  UMOV UR51, UR36 ;  /* 0x0000002400337c82 */ /* 0x000fea0008000000 */
[----:B------:R-:W-:Y:S01]  /*7340*/  MOV R173, UR4 ;  /* 0x0000000400ad7c02 */ /* 0x000fe20008000f00 */
[----:B------:R-:W-:Y:S03]  /*7350*/  UIADD3 UR4, UP0, UPT, UR62, 0x680, URZ ;  /* 0x000006803e047890 */ /* 0x000fe6000ff1e0ff */
[----:B------:R-:W-:Y:S01]  /*7360*/  R2UR UR48, R173 ;  /* 0x00000000ad3072ca */ /* 0x000fe200000e0000 */
[----:B------:R-:W-:Y:S11]  /*7370*/  UIADD3.X UR5, UPT, UPT, URZ, UR63, URZ, UP0, !UPT ;  /* 0x0000003fff057290 */ /* 0x000ff600087fe4ff */
[----:B------:R-:W-:Y:S01]  /*7380*/  @!UPT UIADD3 URZ, UPT, UPT, URZ, URZ, URZ ;  /* 0x000000fffffff290 */ /* 0x000fe2000fffe0ff */
[----:B------:R2:W-:Y:S01]  /*7390*/  UTMASTG.3D [UR48], [UR4] ;  /* 0x00000030040073b5 */ /* 0x0005e20008010000 */
[----:B------:R0:W-:Y:S01]  /*73a0*/  UTMACMDFLUSH ;  /* 0x00000000000079b7 */ /* 0x0001e20000000000 */
[----:B--2---:R-:W-:Y:S04]  /*73b0*/  DEPBAR.LE SB0, 0x1 ;  /* 0x000080400000791a */ /* 0x004fe80000000000 */
.L_x_104:
[----:B------:R-:W-:Y:S05]  /*73c0*/  BSYNC.RECONVERGENT B0 ;  /* 0x0000000000007941 */ /* 0x000fea0003800200 */
.L_x_103:
[----:B------:R-:W-:Y:S06]  /*73d0*/  BAR.SYNC.DEFER_BLOCKING 0x1, 0x80 ;  /* 0x0042000000007b1d */ /* 0x000fec0000010000 */
[----:B------:R-:W2:Y:S01]  /*73e0*/  @P6 SYNCS.PHASECHK.TRANS64.TRYWAIT P0, [R190+URZ+0x30], R191 ;  /* 0x000030bfbe0065a7 */ /* 0x000ea200080011ff */
[----:B------:R-:W-:Y:S01]  /*73f0*/  BSSY B1, `(.L_x_105) ;  /* 0x0000023000017945 */ /* 0x000fe20003800000 */
[----:B--2---:R-:W-:Y:S03]  /*7400*/  @P6 SEL R180, RZ, 0x1, !P0 ;  /* 0x00000001ffb46807 */ /* 0x004fe60004000000 */
[----:B------:R-:W-:Y:S05]  /*7410*/  @!P6 BRA `(.L_x_106) ;  /* 0x000000000080e947 */ /* 0x000fea0003800000 */
[----:B------:R-:W-:Y:S01]  /*7420*/  ISETP.NE.AND P1, PT, R181, RZ, PT ;  /* 0x000000ffb500720c */ /* 0x000fe20003f25270 */
[----:B------:R-:W2:Y:S01]  /*7430*/  S2R R0, SR_CgaCtaId ;  /* 0x0000000000007919 */ /* 0x000ea20000008800 */
[----:B------:R-:W-:Y:S01]  /*7440*/  ISETP.NE.AND P0, PT, R180, RZ, PT ;  /* 0x000000ffb400720c */ /* 0x000fe20003f05270 */
[----:B------:R-:W-:Y:S10]  /*7450*/  BSSY B0, `(.L_x_107) ;  /* 0x0000009000007945 */ /* 0x000ff40003800000 */
[----:B------:R-:W-:Y:S04]  /*7460*/  @P1 IMAD R3, R166, 0x2000, R171 ;  /* 0x00002000a6031824 */ /* 0x000fe800078e02ab */
[C---:B------:R-:W-:Y:S01]  /*7470*/  @P1 IMAD.IADD R6, R3.reuse, 0x1, R182 ;  /* 0x0000000103061824 */ /* 0x040fe200078e02b6 */
[----:B------:R-:W-:Y:S03]  /*7480*/  @P1 IADD3 R4, PT, PT, R3, R188, RZ ;  /* 0x000000bc03041210 */ /* 0x000fe60007ffe0ff */
[----:B------:R-:W-:Y:S01]  /*7490*/  @P1 IMAD.IADD R2, R183, 0x1, R6 ;  /* 0x00000001b7021824 */ /* 0x000fe200078e0206 */
[----:B------:R-:W-:Y:S06]  /*74a0*/  @P0 BRA `(.L_x_108) ;  /* 0x00000000000c0947 */ /* 0x000fec0003800000 */
[----:B------:R-:W-:Y:S04]  /*74b0*/  SHF.L.U32 R5, R165, 0x1f, RZ ;  /* 0x0000001fa5057819 */ /* 0x000fe800000006ff */
[----:B------:R-:W3:Y:S02]  /*74c0*/  SYNCS.PHASECHK.TRANS64.TRYWAIT P0, [R190+URZ+0x30], R5 ;  /* 0x00003005be0075a7 */ /* 0x000ee400080011ff */
[----:B---3--:R-:W-:Y:S05]  /*74d0*/  @!P0 BRA `(.L_x_109) ;  /* 0x0000004800b88947 */ /* 0x008fea0003800000 */
.L_x_108:
[----:B------:R-:W-:Y:S05]  /*74e0*/  BSYNC B0 ;  /* 0x0000000000007941 */ /* 0x000fea0003800000 */
.L_x_107:
[----:B------:R-:W-:Y:S01]  /*74f0*/  ISETP.NE.AND P0, PT, R181, RZ, PT ;  /* 0x000000ffb500720c */ /* 0x000fe20003f05270 */
[----:B---3--:R-:W-:Y:S02]  /*7500*/  VIADD R5, R190, 0x50 ;  /* 0x00000050be057836 */ /* 0x008fe40000000000 */
[----:B------:R-:W-:Y:S03]  /*7510*/  VIADD R166, R166, 0x1 ;  /* 0x00000001a6a67836 */ /* 0x000fe60000000000 */
[----:B--2---:R-:W-:Y:S07]  /*7520*/  PRMT R0, R0, 0x654, R5 ;  /* 0x0000065400007816 */ /* 0x004fee0000000005 */
[----:B------:R2:W3:Y:S04]  /*7530*/  @P0 LDS.128 R140, [R3] ;  /* 0x00000000038c0984 */ /* 0x0004e80000000c00 */
[----:B------:R2:W4:Y:S04]  /*7540*/  @P0 LDS.128 R148, [R4+0x20] ;  /* 0x0000200004940984 */ /* 0x0005280000000c00 */
        /* <DEDUP_REMOVED lines=12> */
[----:B--234-:R-:W-:Y:S02]  /*7610*/  LOP3.LUT R165, R165, R0, RZ, 0x3c, !PT ;  /* 0x00000000a5a57212 */ /* 0x01cfe400078e3cff */
.L_x_106:
[----:B------:R-:W-:Y:S05]  /*7620*/  BSYNC B1 ;  /* 0x0000000000017941 */ /* 0x000fea0003800000 */
.L_x_105:
[----:B------:R-:W-:Y:S01]  /*7630*/  VIADD R0, R71, 0x40 ;  /* 0x0000004047007836 */ /* 0x000fe20000000000 */
[----:B------:R-:W-:Y:S04]  /*7640*/  BSSY.RECONVERGENT B6, `(.L_x_110) ;  /* 0x0000015000067945 */ /* 0x000fe80003800200 */
[----:B------:R-:W-:Y:S04]  /*7650*/  SHF.R.U32.HI R0, RZ, 0x15, R0 ;  /* 0x00000015ff007819 */ /* 0x000fe80000011600 */
[----:B------:R-:W-:Y:S11]  /*7660*/  LOP3.LUT P0, RZ, R0, 0x3, R159, 0x48, !PT ;  /* 0x0000000300ff7812 */ /* 0x000ff6000780489f */
[----:B------:R-:W-:Y:S02]  /*7670*/  @!UPT UIADD3 URZ, UPT, UPT, URZ, URZ, URZ ;  /* 0x000000fffffff290 */ /* 0x000fe4000fffe0ff */
        /* <DEDUP_REMOVED lines=8> */
[----:B------:R-:W5:Y:S01]  /*7700*/  LDCU.64 UR4, c[0x4][0x18] ;  /* 0x01000300ff0477ac */ /* 0x000f620008000a00 */
[----:B--2---:R-:W-:Y:S01]  /*7710*/  MOV R5, UR9 ;  /* 0x0000000900057c02 */ /* 0x004fe20008000f00 */
[----:B------:R-:W-:Y:S01]  /*7720*/  IMAD.U32 R4, RZ, RZ, UR8 ;  /* 0x00000008ff047e24 */ /* 0x000fe2000f8e00ff */
[----:B---3--:R-:W-:Y:S01]  /*7730*/  MOV R7, UR7 ;  /* 0x0000000700077c02 */ /* 0x008fe20008000f00 */
[----:B------:R-:W-:Y:S01]  /*7740*/  IMAD.U32 R6, RZ, RZ, UR6 ;  /* 0x00000006ff067e24 */ /* 0x000fe2000f8e00ff */
[----:B-----5:R-:W-:Y:S01]  /*7750*/  MOV R11, UR5 ;  /* 0x00000005000b7c02 */ /* 0x020fe20008000f00 */
[----:B------:R-:W-:Y:S02]  /*7760*/  IMAD.U32 R10, RZ, RZ, UR4 ;  /* 0x00000004ff0a7e24 */ /* 0x000fe4000f8e00ff */
[----:B------:R-:W-:Y:S07]  /*7770*/  LEPC R20, `(.L_x_111) ;  /* 0x000000001014794e */ /* 0x000fee0000000000 */
[----:B-1--4-:R-:W-:Y:S05]  /*7780*/  CALL.ABS.NOINC R2 ;  /* 0x0000000002007343 */ /* 0x012fea0003c00000 */
.L_x_111:
[----:B------:R-:W-:Y:S05]  /*7790*/  BSYNC.RECONVERGENT B6 ;  /* 0x0000000000067941 */ /* 0x000fea0003800200 */
.L_x_110:
[----:B------:R-:W-:Y:S01]  /*77a0*/  F2FP.F16.E4M3.UNPACK_B R4, R141 ;  /* 0x0000008dff04723e */ /* 0x000fe200020006ff */
[----:B------:R-:W-:Y:S05]  /*77b0*/  WARPSYNC.ALL ;  /* 0x0000000000007948 */ /* 0x000fea0003800000 */
[----:B------:R-:W-:Y:S01]  /*77c0*/  R2UR UR4, R71 ;  /* 0x00000000470472ca */ /* 0x000fe200000e0000 */
[--C-:B------:R-:W-:Y:S01]  /*77d0*/  HADD2.F32 R78, -RZ, R4.reuse.H0_H0 ;  /* 0x20000004ff4e7230 */ /* 0x100fe20000004100 */
[-C--:B------:R-:W-:Y:S01]  /*77e0*/  F2FP.F16.E4M3.UNPACK_B R0, R140.reuse ;  /* 0x0000008cff00723e */ /* 0x080fe200020006ff */
[----:B------:R-:W-:Y:S01]  /*77f0*/  HADD2.F32 R75, -RZ, R4.H1_H1 ;  /* 0x30000004ff4b7230 */ /* 0x000fe20000004100 */
[----:B------:R-:W-:Y:S01]  /*7800*/  F2FP.F16.E4M3.UNPACK_B R4, R143 ;  /* 0x0000008fff04723e */ /* 0x000fe200020006ff */
[----:B------:R-:W-:Y:S01]  /*7810*/  BSSY.RECONVERGENT B0, `(.L_x_112) ;  /* 0x0000116000007945 */ /* 0x000fe20003800200 */
[----:B------:R-:W-:Y:S01]  /*7820*/  F2FP.F16.E4M3.UNPACK_B R3, R140.H1 ;  /* 0x0000008cff03723e */ /* 0x000fe200030006ff */
[--C-:B------:R-:W-:Y:S01]  /*7830*/  HADD2.F32 R2, -RZ, R0.reuse.H0_H0 ;  /* 0x20000000ff027230 */ /* 0x100fe20000004100 */
[----:B-1----:R-:W-:Y:S01]  /*7840*/  F2FP.F16.E4M3.UNPACK_B R127, R154 ;  /* 0x0000009aff7f723e */ /* 0x002fe200020006ff */
[----:B------:R-:W-:Y:S01]  /*7850*/  HADD2.F32 R72, -RZ, R0.H1_H1 ;  /* 0x30000000ff487230 */ /* 0x000fe20000004100 */
[----:B------:R-:W-:Y:S01]  /*7860*/  F2FP.F16.E4M3.UNPACK_B R0, R141.H1 ;  /* 0x0000008dff00723e */ /* 0x000fe200030006ff */
[--C-:B------:R-:W-:Y:S01]  /*7870*/  HADD2.F32 R74, -RZ, R3.reuse.H0_H0 ;  /* 0x20000003ff4a7230 */ /* 0x100fe20000004100 */
[----:B------:R-:W-:Y:S01]  /*7880*/  F2FP.F16.E4M3.UNPACK_B R117, R151.H1 ;  /* 0x00000097ff75723e */ /* 0x000fe200030006ff */
[----:B------:R-:W-:Y:S01]  /*7890*/  HADD2.F32 R76, -RZ, R3.H1_H1 ;  /* 0x30000003ff4c7230 */ /* 0x000fe20000004100 */
[-C--:B------:R-:W-:Y:S01]  /*78a0*/  F2FP.F16.E4M3.UNPACK_B R3, R142.reuse ;  /* 0x0000008eff03723e */ /* 0x080fe200020006ff */
[--C-:B------:R-:W-:Y:S01]  /*78b0*/  HADD2.F32 R80, -RZ, R0.reuse.H0_H0 ;  /* 0x20000000ff507230 */ /* 0x100fe20000004100 */
[----:B------:R-:W-:Y:S01]  /*78c0*/  ISETP.NE.AND P0, PT, R174, RZ, PT ;  /* 0x000000ffae00720c */ /* 0x000fe20003f05270 */
[----:B------:R-:W-:Y:S01]  /*78d0*/  HADD2.F32 R77, -RZ, R0.H1_H1 ;  /* 0x30000000ff4d7230 */ /* 0x000fe20000004100 */
[----:B------:R-:W-:Y:S01]  /*78e0*/  F2FP.F16.E4M3.UNPACK_B R0, R142.H1 ;  /* 0x0000008eff00723e */ /* 0x000fe200030006ff */
[--C-:B------:R-:W-:Y:S01]  /*78f0*/  HADD2.F32 R82, -RZ, R3.reuse.H0_H0 ;  /* 0x20000003ff527230 */ /* 0x100fe20000004100 */
[----:B------:R-:W-:Y:S01]  /*7900*/  ISETP.NE.AND P6, PT, R189, RZ, PT ;  /* 0x000000ffbd00720c */ /* 0x000fe20003fc5270 */
[----:B------:R-:W-:Y:S01]  /*7910*/  HADD2.F32 R79, -RZ, R3.H1_H1 ;  /* 0x30000003ff4f7230 */ /* 0x000fe20000004100 */
[----:B------:R-:W-:Y:S01]  /*7920*/  F2FP.F16.E4M3.UNPACK_B R3, R143.H1 ;  /* 0x0000008fff03723e */ /* 0x000fe200030006ff */
[--C-:B------:R-:W-:Y:S02]  /*7930*/  HADD2.F32 R84, -RZ, R0.reuse.H0_H0 ;  /* 0x20000000ff547230 */ /* 0x100fe40000004100 */
[----:B------:R-:W-:Y:S01]  /*7940*/  HADD2.F32 R81, -RZ, R0.H1_H1 ;  /* 0x30000000ff517230 */ /* 0x000fe20000004100 */
[-C--:B------:R-:W-:Y:S01]  /*7950*/  F2FP.F16.E4M3.UNPACK_B R0, R144.reuse ;  /* 0x00000090ff00723e */ /* 0x080fe200020006ff */
[--C-:B------:R-:W-:Y:S02]  /*7960*/  HADD2.F32 R86, -RZ, R4.reuse.H0_H0 ;  /* 0x20000004ff567230 */ /* 0x100fe40000004100 */
[----:B------:R-:W-:Y:S01]  /*7970*/  HADD2.F32 R83, -RZ, R4.H1_H1 ;  /* 0x30000004ff537230 */ /* 0x000fe20000004100 */
[-C--:B------:R-:W-:Y:S01]  /*7980*/  F2FP.F16.E4M3.UNPACK_B R4, R145.reuse ;  /* 0x00000091ff04723e */ /* 0x080fe200020006ff */
[--C-:B------:R-:W-:Y:S02]  /*7990*/  HADD2.F32 R90, -RZ, R0.reuse.H0_H0 ;  /* 0x20000000ff5a7230 */ /* 0x100fe40000004100 */
[----:B------:R-:W-:Y:S01]  /*79a0*/  HADD2.F32 R87, -RZ, R0.H1_H1 ;  /* 0x30000000ff577230 */ /* 0x000fe20000004100 */
[----:B------:R-:W-:Y:S01]  /*79b0*/  F2FP.F16.E4M3.UNPACK_B R0, R145.H1 ;  /* 0x00000091ff00723e */ /* 0x000fe200030006ff */
[--C-:B------:R-:W-:Y:S02]  /*79c0*/  HADD2.F32 R88, -RZ, R3.reuse.H0_H0 ;  /* 0x20000003ff587230 */ /* 0x100fe40000004100 */
[----:B------:R-:W-:Y:S01]  /*79d0*/  HADD2.F32 R85, -RZ, R3.H1_H1 ;  /* 0x30000003ff557230 */ /* 0x000fe20000004100 */
[----:B------:R-:W-:Y:S01]  /*79e0*/  F2FP.F16.E4M3.UNPACK_B R3, R144.H1 ;  /* 0x00000090ff03723e */ /* 0x000fe200030006ff */
[--C-:B------:R-:W-:Y:S02]  /*79f0*/  HADD2.F32 R96, -RZ, R0.reuse.H0_H0 ;  /* 0x20000000ff607230 */ /* 0x100fe40000004100 */
[----:B------:R-:W-:Y:S01]  /*7a00*/  HADD2.F32 R93, -RZ, R0.H1_H1 ;  /* 0x30000000ff5d7230 */ /* 0x000fe20000004100 */
[-C--:B------:R-:W-:Y:S01]  /*7a10*/  F2FP.F16.E4M3.UNPACK_B R0, R146.reuse.H1 ;  /* 0x00000092ff00723e */ /* 0x080fe200030006ff */
[--C-:B------:R-:W-:Y:S02]  /*7a20*/  HADD2.F32 R94, -RZ, R4.reuse.H0_H0 ;  /* 0x20000004ff5e7230 */ /* 0x100fe40000004100 */
[----:B------:R-:W-:Y:S01]  /*7a30*/  HADD2.F32 R91, -RZ, R4.H1_H1 ;  /* 0x30000004ff5b7230 */ /* 0x000fe20000004100 */
[----:B------:R-:W-:Y:S01]  /*7a40*/  F2FP.F16.E4M3.UNPACK_B R4, R147 ;  /* 0x00000093ff04723e */ /* 0x000fe200020006ff */
[--C-:B------:R-:W-:Y:S02]  /*7a50*/  HADD2.F32 R92, -RZ, R3.reuse.H0_H0 ;  /* 0x20000003ff5c7230 */ /* 0x100fe40000004100 */
[----:B------:R-:W-:Y:S01]  /*7a60*/  HADD2.F32 R89, -RZ, R3.H1_H1 ;  /* 0x30000003ff597230 */ /* 0x000fe20000004100 */
[----:B------:R-:W-:Y:S01]  /*7a70*/  F2FP.F16.E4M3.UNPACK_B R3, R146 ;  /* 0x00000092ff03723e */ /* 0x000fe200020006ff */
[--C-:B------:R-:W-:Y:S02]  /*7a80*/  HADD2.F32 R100, -RZ, R0.reuse.H0_H0 ;  /* 0x20000000ff647230 */ /* 0x100fe40000004100 */
[----:B------:R-:W-:Y:S01]  /*7a90*/  HADD2.F32 R97, -RZ, R0.H1_H1 ;  /* 0x30000000ff617230 */ /* 0x000fe20000004100 */
[-C--:B------:R-:W-:Y:S01]  /*7aa0*/  F2FP.F16.E4M3.UNPACK_B R0, R148.reuse ;  /* 0x00000094ff00723e */ /* 0x080fe200020006ff */
[--C-:B------:R-:W-:Y:S02]  /*7ab0*/  HADD2.F32 R102, -RZ, R4.reuse.H0_H0 ;  /* 0x20000004ff667230 */ /* 0x100fe40000004100 */
[----:B------:R-:W-:Y:S01]  /*7ac0*/  HADD2.F32 R99, -RZ, R4.H1_H1 ;  /* 0x30000004ff637230 */ /* 0x000fe20000004100 */
[----:B------:R-:W-:Y:S01]  /*7ad0*/  F2FP.F16.E4M3.UNPACK_B R4, R149 ;  /* 0x00000095ff04723e */ /* 0x000fe200020006ff */
[--C-:B------:R-:W-:Y:S02]  /*7ae0*/  HADD2.F32 R98, -RZ, R3.reuse.H0_H0 ;  /* 0x20000003ff627230 */ /* 0x100fe40000004100 */
[----:B------:R-:W-:Y:S01]  /*7af0*/  HADD2.F32 R95, -RZ, R3.H1_H1 ;  /* 0x30000003ff5f7230 */ /* 0x000fe20000004100 */
[----:B------:R-:W-:Y:S01]  /*7b00*/  F2FP.F16.E4M3.UNPACK_B R3, R147.H1 ;  /* 0x00000093ff03723e */ /* 0x000fe200030006ff */
[--C-:B------:R-:W-:Y:S02]  /*7b10*/  HADD2.F32 R106, -RZ, R0.reuse.H0_H0 ;  /* 0x20000000ff6a7230 */ /* 0x100fe40000004100 */
[----:B------:R-:W-:Y:S01]  /*7b20*/  HADD2.F32 R103, -RZ, R0.H1_H1 ;  /* 0x30000000ff677230 */ /* 0x000fe20000004100 */
[----:B------:R-:W-:Y:S01]  /*7b30*/  F2FP.F16.E4M3.UNPACK_B R0, R148.H1 ;  /* 0x00000094ff00723e */ /* 0x000fe200030006ff */
[--C-:B------:R-:W-:Y:S02]  /*7b40*/  HADD2.F32 R110, -RZ, R4.reuse.H0_H0 ;  /* 0x20000004ff6e7230 */ /* 0x100fe40000004100 */
[----:B------:R-:W-:Y:S02]  /*7b50*/  HADD2.F32 R107, -RZ, R4.H1_H1 ;  /* 0x30000004ff6b7230 */ /* 0x000fe40000004100 */
[--C-:B------:R-:W-:Y:S01]  /*7b60*/  HADD2.F32 R104, -RZ, R3.reuse.H0_H0 ;  /* 0x20000003ff687230 */ /* 0x100fe20000004100 */
[----:B------:R-:W1:Y:S01]  /*7b70*/  LDTM.x64 R4, tmem[UR4+0x40] ;  /* 0x00004004000479ee */ /* 0x000e620008340000 */
[----:B------:R-:W-:Y:S01]  /*7b80*/  HADD2.F32 R101, -RZ, R3.H1_H1 ;  /* 0x30000003ff657230 */ /* 0x000fe20000004100 */
[----:B------:R-:W-:Y:S01]  /*7b90*/  F2FP.F16.E4M3.UNPACK_B R3, R149.H1 ;  /* 0x00000095ff03723e */ /* 0x000fe200030006ff */
        /* <DEDUP_REMOVED lines=14> */
[----:B------:R-:W-:Y:S01]  /*7c80*/  F2FP.F16.E4M3.UNPACK_B R0, R152.H1 ;  /* 0x00000098ff00723e */ /* 0x000fe200030006ff */
[--C-:B------:R-:W-:Y:S02]  /*7c90*/  HADD2.F32 R122, -RZ, R3.reuse.H0_H0 ;  /* 0x20000003ff7a7230 */ /* 0x100fe40000004100 */
[C---:B-1----:R-:W-:Y:S01]  /*7ca0*/  FMUL R7, R70.reuse, R7 ;  /* 0x0000000746077220 */ /* 0x042fe20000400000 */
        /* <DEDUP_REMOVED lines=10> */
[C---:B------:R-:W-:Y:S01]  /*7d50*/  FMUL R0, R70.reuse, R4 ;  /* 0x0000000446007220 */ /* 0x040fe20000400000 */
[--C-:B------:R-:W-:Y:S01]  /*7d60*/  HADD2.F32 R130, -RZ, R127.reuse.H0_H0 ;  /* 0x2000007fff827230 */ /* 0x100fe20000004100 */
[----:B------:R-:W-:Y:S01]  /*7d70*/  F2FP.F16.E4M3.UNPACK_B R4, R155 ;  /* 0x0000009bff04723e */ /* 0x000fe200020006ff */
[----:B------:R-:W-:Y:S02]  /*7d80*/  HADD2.F32 R127, -RZ, R127.H1_H1 ;  /* 0x3000007fff7f7230 */ /* 0x000fe40000004100 */
[C---:B------:R-:W-:Y:S01]  /*7d90*/  FFMA R0, R73.reuse, R2, R0 ;  /* 0x0000000249007223 */ /* 0x040fe20000000000 */
[C---:B------:R-:W-:Y:S01]  /*7da0*/  FMUL R2, R70.reuse, R5 ;  /* 0x0000000546027220 */ /* 0x040fe20000400000 */
[--C-:B------:R-:W-:Y:S01]  /*7db0*/  HADD2.F32 R132, -RZ, R3.reuse.H0_H0 ;  /* 0x20000003ff847230 */ /* 0x100fe20000004100 */
[----:B------:R-:W-:Y:S01]  /*7dc0*/  F2FP.F16.E4M3.UNPACK_B R5, R155.H1 ;  /* 0x0000009bff05723e */ /* 0x000fe200030006ff */
[----:B------:R-:W-:Y:S02]  /*7dd0*/  HADD2.F32 R129, -RZ, R3.H1_H1 ;  /* 0x30000003ff817230 */ /* 0x000fe40000004100 */
[C---:B------:R-:W-:Y:S01]  /*7de0*/  FFMA R2, R73.reuse, R72, R2 ;  /* 0x0000004849027223 */ /* 0x040fe20000000002 */
[--C-:B------:R-:W-:Y:S02]  /*7df0*/  HADD2.F32 R72, -RZ, R4.reuse.H0_H0 ;  /* 0x20000004ff487230 */ /* 0x100fe40000004100 */
[C---:B------:R-:W-:Y:S01]  /*7e00*/  FMUL R3, R70.reuse, R6 ;  /* 0x0000000646037220 */ /* 0x040fe20000400000 */
[----:B------:R-:W-:Y:S02]  /*7e10*/  HADD2.F32 R131, -RZ, R4.H1_H1 ;  /* 0x30000004ff837230 */ /* 0x000fe40000004100 */
[C---:B------:R-:W-:Y:S01]  /*7e20*/  FMUL R4, R70.reuse, R9 ;  /* 0x0000000946047220 */ /* 0x040fe20000400000 */
[--C-:B------:R-:W-:Y:S02]  /*7e30*/  HADD2.F32 R133, -RZ, R5.reuse.H1_H1 ;  /* 0x30000005ff857230 */ /* 0x100fe40000004100 */
[C---:B------:R-:W-:Y:S01]  /*7e40*/  FFMA R3, R73.reuse, R74, R3 ;  /* 0x0000004a49037223 */ /* 0x040fe20000000003 */
[----:B------:R-:W-:Y:S01]  /*7e50*/  FFMA R7, R73, R76, R7 ;  /* 0x0000004c49077223 */ /* 0x000fe20000000007 */
[----:B------:R-:W-:Y:S02]  /*7e60*/  HADD2.F32 R74, -RZ, R5.H0_H0 ;  /* 0x20000005ff4a7230 */ /* 0x000fe40000004100 */
[C---:B------:R-:W-:Y:S01]  /*7e70*/  FMUL R5, R70.reuse, R10 ;  /* 0x0000000a46057220 */ /* 0x040fe20000400000 */
[C---:B------:R-:W-:Y:S01]  /*7e80*/  FMUL R6, R70.reuse, R11 ;  /* 0x0000000b46067220 */ /* 0x040fe20000400000 */
[C---:B------:R-:W-:Y:S01]  /*7e90*/  FMUL R11, R70.reuse, R16 ;  /* 0x00000010460b7220 */ /* 0x040fe20000400000 */
[----:B------:R-:W-:Y:S01]  /*7ea0*/  F2FP.SATFINITE.E4M3.F32.PACK_AB_MERGE_C R135, R7, R3, RZ ;  /* 0x000000030787723e */ /* 0x000fe200048070ff */
[C---:B------:R-:W-:Y:S01]  /*7eb0*/  FMUL R3, R70.reuse, R8 ;  /* 0x0000000846037220 */ /* 0x040fe20000400000 */
[C---:B------:R-:W-:Y:S01]  /*7ec0*/  FMUL R7, R70.reuse, R12 ;  /* 0x0000000c46077220 */ /* 0x040fe20000400000 */
[C---:B------:R-:W-:Y:S01]  /*7ed0*/  FMUL R8, R70.reuse, R13 ;  /* 0x0000000d46087220 */ /* 0x040fe20000400000 */
[C---:B------:R-:W-:Y:S01]  /*7ee0*/  FMUL R12, R70.reuse, R17 ;  /* 0x00000011460c7220 */ /* 0x040fe20000400000 */
[C---:B------:R-:W-:Y:S01]  /*7ef0*/  FFMA R3, R73.reuse, R78, R3 ;  /* 0x0000004e49037223 */ /* 0x040fe20000000003 */
[C---:B------:R-:W-:Y:S01]  /*7f00*/  FFMA R4, R73.reuse, R75, R4 ;  /* 0x0000004b49047223 */ /* 0x040fe20000000004 */
[C---:B------:R-:W-:Y:S01]  /*7f10*/  FFMA R5, R73.reuse, R80, R5 ;  /* 0x0000005049057223 */ /* 0x040fe20000000005 */
[C---:B------:R-:W-:Y:S01]  /*7f20*/  FFMA R6, R73.reuse, R77, R6 ;  /* 0x0000004d49067223 */ /* 0x040fe20000000006 */
[C---:B------:R-:W-:Y:S01]  /*7f30*/  FFMA R7, R73.reuse, R82, R7 ;  /* 0x0000005249077223 */ /* 0x040fe20000000007 */
[C---:B------:R-:W-:Y:S01]  /*7f40*/  FFMA R8, R73.reuse, R79, R8 ;  /* 0x0000004f49087223 */ /* 0x040fe20000000008 */
[C---:B------:R-:W-:Y:S01]  /*7f50*/  FMUL R16, R70.reuse, R21 ;  /* 0x0000001546107220 */ /* 0x040fe20000400000 */
[----:B------:R-:W-:Y:S01]  /*7f60*/  FMUL R9, R70, R14 ;  /* 0x0000000e46097220 */ /* 0x000fe20000400000 */
[----:B------:R-:W-:Y:S01]  /*7f70*/  F2FP.SATFINITE.E4M3.F32.PACK_AB_MERGE_C R5, R6, R5, RZ ;  /* 0x000000050605723e */ /* 0x000fe200048070ff */
[C---:B------:R-:W-:Y:S01]  /*7f80*/  FMUL R10, R70.reuse, R15 ;  /* 0x0000000f460a7220 */ /* 0x040fe20000400000 */
[C---:B------:R-:W-:Y:S01]  /*7f90*/  FMUL R15, R70.reuse, R20 ;  /* 0x00000014460f7220 */ /* 0x040fe20000400000 */
[C---:B------:R-:W-:Y:S01]  /*7fa0*/  FFMA R9, R73.reuse, R84, R9 ;  /* 0x0000005449097223 */ /* 0x040fe20000000009 */
[C---:B------:R-:W-:Y:S01]  /*7fb0*/  FMUL R20, R70.reuse, R25 ;  /* 0x0000001946147220 */ /* 0x040fe20000400000 */
[C---:B------:R-:W-:Y:S01]  /*7fc0*/  FFMA R10, R73.reuse, R81, R10 ;  /* 0x00000051490a7223 */ /* 0x040fe2000000000a */
[C---:B------:R-:W-:Y:S01]  /*7fd0*/  FFMA R11, R73.reuse, R86, R11 ;  /* 0x00000056490b7223 */ /* 0x040fe2000000000b */
[C---:B------:R-:W-:Y:S01]  /*7fe0*/  FFMA R12, R73.reuse, R83, R12 ;  /* 0x00000053490c7223 */ /* 0x040fe2000000000c */
[C---:B------:R-:W-:Y:S01]  /*7ff0*/  FMUL R13, R70.reuse, R18 ;  /* 0x00000012460d7220 */ /* 0x040fe20000400000 */
[----:B------:R-:W-:Y:S01]  /*8000*/  FMUL R14, R70, R19 ;  /* 0x00000013460e7220 */ /* 0x000fe20000400000 */
[----:B------:R-:W-:Y:S01]  /*8010*/  F2FP.SATFINITE.E4M3.F32.PACK_AB_MERGE_C R9, R10, R9, RZ ;  /* 0x000000090a09723e */ /* 0x000fe200048070ff */
[C---:B------:R-:W-:Y:S01]  /*8020*/  FMUL R19, R70.reuse, R24 ;  /* 0x0000001846137220 */ /* 0x040fe20000400000 */
        /* <DEDUP_REMOVED lines=17> */
[----:B------:R-:W-:Y:S01]  /*8140*/  FMUL R27, R70, R32 ;  /* 0x00000020461b7220 */ /* 0x000fe20000400000 */
[C---:B------:R-:W-:Y:S01]  /*8150*/  FFMA R21, R73.reuse, R96, R21 ;  /* 0x0000006049157223 */ /* 0x040fe20000000015 */
[C---:B------:R-:W-:Y:S01]  /*8160*/  FFMA R22, R73.reuse, R93, R22 ;  /* 0x0000005d49167223 */ /* 0x040fe20000000016 */
[----:B------:R-:W-:Y:S01]  /*8170*/  F2FP.SATFINITE.E4M3.F32.PACK_AB_MERGE_C R16, R16, R15, R17 ;  /* 0x0000000f1010723e */ /* 0x000fe20004807011 */
[C---:B------:R-:W-:Y:S01]  /*8180*/  FFMA R23, R73.reuse, R98, R23 ;  /* 0x0000006249177223 */ /* 0x040fe20000000017 */
[C---:B------:R-:W-:Y:S01]  /*8190*/  FFMA R24, R73.reuse, R95, R24 ;  /* 0x0000005f49187223 */ /* 0x040fe20000000018 */
[----:B------:R-:W-:Y:S01]  /*81a0*/  FMUL R32, R70, R37 ;  /* 0x0000002546207220 */ /* 0x000fe20000400000 */
[----:B------:R-:W-:Y:S01]  /*81b0*/  F2FP.SATFINITE.E4M3.F32.PACK_AB_MERGE_C R21, R22, R21, RZ ;  /* 0x000000151615723e */ /* 0x000fe200048070ff */
[C---:B------:R-:W-:Y:S01]  /*81c0*/  FMUL R25, R70.reuse, R30 ;  /* 0x0000001e46197220 */ /* 0x040fe20000400000 */
[C---:B------:R-:W-:Y:S01]  /*81d0*/  FMUL R26, R70.reuse, R31 ;  /* 0x0000001f461a7220 */ /* 0x040fe20000400000 */
[----:B------:R-:W-:Y:S01]  /*81e0*/  FMUL R31, R70, R36 ;  /* 0x00000024461f7220 */ /* 0x000fe20000400000 */
[----:B------:R-:W-:Y:S01]  /*81f0*/  F2FP.SATFINITE.E4M3.F32.PACK_AB_MERGE_C R17, R20, R19, R21 ;  /* 0x000000131411723e */ /* 0x000fe20004807015 */
        /* <DEDUP_REMOVED lines=8> */
[----:B------:R-:W-:Y:S01]  /*8280*/  FMUL R35, R70, R40 ;  /* 0x0000002846237220 */ /* 0x000fe20000400000 */
[C---:B------:R-:W-:Y:S01]  /*8290*/  FFMA R29, R73.reuse, R104, R29 ;  /* 0x00000068491d7223 */ /* 0x040fe2000000001d */
[----:B------:R-:W-:Y:S01]  /*82a0*/  F2FP.SATFINITE.E4M3.F32.PACK_AB_MERGE_C R18, R24, R23, R18 ;  /* 0x000000171812723e */ /* 0x000fe20004807012 */
        /* <DEDUP_REMOVED lines=22> */
[C---:B------:R-:W-:Y:S01]  /*8410*/  FMUL R41, R70.reuse, R46 ;  /* 0x0000002e46297220 */ /* 0x040fe20000400000 */
[C---:B------:R-:W-:Y:S01]  /*8420*/  FMUL R42, R70.reuse, R47 ;  /* 0x0000002f462a7220 */ /* 0x040fe20000400000 */
        /* <DEDUP_REMOVED lines=8> */
[C---:B------:R-:W-:Y:S01]  /*84b0*/  FMUL R47, R70.reuse, R52 ;  /* 0x00000034462f7220 */ /* 0x040fe20000400000 */
        /* <DEDUP_REMOVED lines=10> */
[C---:B------:R-:W-:Y:S01]  /*8560*/  FFMA R45, R73.reuse, R120, R45 ;  /* 0x00000078492d7223 */ /* 0x040fe2000000002d */
[C---:B------:R-:W-:Y:S01]  /*8570*/  FMUL R59, R70.reuse, R64 ;  /* 0x00000040463b7220 */ /* 0x040fe20000400000 */
[C---:B------:R-:W-:Y:S01]  /*8580*/  FMUL R60, R70.reuse, R65 ;  /* 0x00000041463c7220 */ /* 0x040fe20000400000 */
[C---:B------:R-:W-:Y:S01]  /*8590*/  FMUL R61, R70.reuse, R66 ;  /* 0x00000042463d7220 */ /* 0x040fe20000400000 */
[----:B------:R-:W-:Y:S01]  /*85a0*/  FMUL R62, R70, R67 ;  /* 0x00000043463e7220 */ /* 0x000fe20000400000 */
[C---:B------:R-:W-:Y:S01]  /*85b0*/  FFMA R46, R73.reuse, R117, R46 ;  /* 0x00000075492e7223 */ /* 0x040fe2000000002e */
[----:B------:R-:W-:Y:S01]  /*85c0*/  F2FP.SATFINITE.E4M3.F32.PACK_AB_MERGE_C R64, R2, R0, R135 ;  /* 0x000000000240723e */ /* 0x000fe20004807087 */
[C---:B------:R-:W-:Y:S01]  /*85d0*/  FFMA R47, R73.reuse, R122, R47 ;  /* 0x0000007a492f7223 */ /* 0x040fe2000000002f */
[----:B------:R-:W-:Y:S01]  /*85e0*/  F2FP.SATFINITE.E4M3.F32.PACK_AB_MERGE_C R65, R4, R3, R5 ;  /* 0x000000030441723e */ /* 0x000fe20004807005 */
[C---:B------:R-:W-:Y:S01]  /*85f0*/  FFMA R48, R73.reuse, R119, R48 ;  /* 0x0000007749307223 */ /* 0x040fe20000000030 */
[----:B------:R-:W-:Y:S01]  /*8600*/  F2FP.SATFINITE.E4M3.F32.PACK_AB_MERGE_C R66, R8, R7, R9 ;  /* 0x000000070842723e */ /* 0x000fe20004807009 */
[C---:B------:R-:W-:Y:S01]  /*8610*/  FFMA R49, R73.reuse, R124, R49 ;  /* 0x0000007c49317223 */ /* 0x040fe20000000031 */
[----:B------:R-:W-:Y:S01]  /*8620*/  F2FP.SATFINITE.E4M3.F32.PACK_AB_MERGE_C R67, R12, R11, R13 ;  /* 0x0000000b0c43723e */ /* 0x000fe2000480700d */
[----:B------:R-:W-:Y:S01]  /*8630*/  FMUL R53, R70, R58 ;  /* 0x0000003a46357220 */ /* 0x000fe20000400000 */
[C---:B------:R-:W-:Y:S01]  /*8640*/  FFMA R50, R73.reuse, R121, R50 ;  /* 0x0000007949327223 */ /* 0x040fe20000000032 */
[C---:B------:R-:W-:Y:S01]  /*8650*/  FFMA R51, R73.reuse, R126, R51 ;  /* 0x0000007e49337223 */ /* 0x040fe20000000033 */
[C---:B------:R-:W-:Y:S01]  /*8660*/  FFMA R52, R73.reuse, R123, R52 ;  /* 0x0000007b49347223 */ /* 0x040fe20000000034 */
[----:B------:R1:W-:Y:S01]  /*8670*/  STS.128 [R137+UR44+0xa200], R64 ;  /* 0x00a2004089007988 */ /* 0x0003e20008000c2c */
[C---:B------:R-:W-:Y:S01]  /*8680*/  FFMA R53, R73.reuse, R128, R53 ;  /* 0x0000008049357223 */ /* 0x040fe20000000035 */
[----:B------:R-:W-:Y:S01]  /*8690*/  F2FP.SATFINITE.E4M3.F32.PACK_AB_MERGE_C R37, R38, R37, RZ ;  /* 0x000000252625723e */ /* 0x000fe200048070ff */
[C---:B------:R-:W-:Y:S01]  /*86a0*/  FFMA R54, R73.reuse, R125, R54 ;  /* 0x0000007d49367223 */ /* 0x040fe20000000036 */
[----:B------:R-:W-:Y:S01]  /*86b0*/  FMUL R58, R70, R63 ;  /* 0x0000003f463a7220 */ /* 0x000fe20000400000 */
[C---:B------:R-:W-:Y:S01]  /*86c0*/  FFMA R55, R73.reuse, R130, R55 ;  /* 0x0000008249377223 */ /* 0x040fe20000000037 */
[C---:B------:R-:W-:Y:S01]  /*86d0*/  FFMA R56, R73.reuse, R127, R56 ;  /* 0x0000007f49387223 */ /* 0x040fe20000000038 */
[C---:B------:R-:W-:Y:S01]  /*86e0*/  FFMA R57, R73.reuse, R132, R57 ;  /* 0x0000008449397223 */ /* 0x040fe20000000039 */
[----:B------:R1:W-:Y:S01]  /*86f0*/  STS.128 [R176+0xa010], R16 ;  /* 0x00a01010b0007388 */ /* 0x0003e20000000c00 */
[----:B------:R-:W-:Y:S01]  /*8700*/  F2FP.SATFINITE.E4M3.F32.PACK_AB_MERGE_C R33, R36, R35, R37 ;  /* 0x000000232421723e */ /* 0x000fe20004807025 */
[C---:B------:R-:W-:Y:S01]  /*8710*/  FFMA R58, R73.reuse, R129, R58 ;  /* 0x00000081493a7223 */ /* 0x040fe2000000003a */
[----:B------:R-:W-:Y:S01]  /*8720*/  F2FP.SATFINITE.E4M3.F32.PACK_AB_MERGE_C R34, R42, R41, RZ ;  /* 0x000000292a22723e */ /* 0x000fe200048070ff */
[C---:B------:R-:W-:Y:S01]  /*8730*/  FFMA R59, R73.reuse, R72, R59 ;  /* 0x00000048493b7223 */ /* 0x040fe2000000003b */
[----:B------:R-:W-:Y:S01]  /*8740*/  F2FP.SATFINITE.E4M3.F32.PACK_AB_MERGE_C R35, R46, R45, RZ ;  /* 0x0000002d2e23723e */ /* 0x000fe200048070ff */
        /* <DEDUP_REMOVED lines=25> */
[----:B------:R-:W-:Y:S02]  /*88e0*/  UIADD3 UR4, UP0, UPT, UR62, 0x680, URZ ;  /* 0x000006803e047890 */ /* 0x000fe4000ff1e0ff */
[----:B------:R-:W-:Y:S02]  /*88f0*/  UIADD3 UR9, UPT, UPT, UR49, 0x40, URZ ;  /* 0x0000004031097890 */ /* 0x000fe4000fffe0ff */
[----:B------:R-:W-:Y:S02]  /*8900*/  UIADD3 UR8, UPT, UPT, UR44, 0xa200, URZ ;  /* 0x0000a2002c087890 */ /* 0x000fe4000fffe0ff */
[----:B------:R-:W-:Y:S01]  /*8910*/  UIADD3.X UR5, UPT, UPT, URZ, UR63, URZ, UP0, !UPT ;  /* 0x0000003fff057290 */ /* 0x000fe200087fe4ff */
[----:B------:R-:W-:Y:S01]  /*8920*/  UMOV UR10, UR50 ;  /* 0x00000032000a7c82 */ /* 0x000fe20008000000 */
[----:B------:R-:W-:Y:S07]  /*8930*/  UMOV UR11, UR36 ;  /* 0x00000024000b7c82 */ /* 0x000fee0008000000 */
[----:B------:R2:W-:Y:S01]  /*8940*/  UTMASTG.3D [UR8], [UR4] ;  /* 0x00000008040073b5 */ /* 0x0005e20008010000 */
[----:B------:R0:W-:Y:S01]  /*8950*/  UTMACMDFLUSH ;  /* 0x00000000000079b7 */ /* 0x0001e20000000000 */
[----:B--2---:R-:W-:Y:S04]  /*8960*/  DEPBAR.LE SB0, 0x1 ;  /* 0x000080400000791a */ /* 0x004fe80000000000 */
.L_x_113:
[----:B------:R-:W-:Y:S05]  /*8970*/  BSYNC.RECONVERGENT B0 ;  /* 0x0000000000007941 */ /* 0x000fea0003800200 */
.L_x_112:
        /* <DEDUP_REMOVED lines=17> */
.L_x_117:
[----:B------:R-:W-:Y:S05]  /*8a90*/  BSYNC B0 ;  /* 0x0000000000007941 */ /* 0x000fea0003800000 */
.L_x_116:
        /* <DEDUP_REMOVED lines=15> */
[----:B------:R-:W-:Y:S02]  /*8b90*/  SEL R0, RZ, 0x1, P0 ;  /* 0x00000001ff007807 */ /* 0x000fe40000000000 */
[----:B------:R-:W-:Y:S02]  /*8ba0*/  SEL R166, R166, RZ, P0 ;  /* 0x000000ffa6a67207 */ /* 0x000fe40000000000 */
[----:B------:R-:W-:Y:S01]  /*8bb0*/  LOP3.LUT R165, R165, R0, RZ, 0x3c, !PT ;  /* 0x00000000a5a57212 */ /* 0x000fe200078e3cff */
[----:B-----5:R2:W-:Y:S06]  /*8bc0*/  SYNCS.ARRIVE.TRANS64.RED.A1T0 RZ, [R2+URZ], RZ ;  /* 0x000000ff02ff79a7 */ /* 0x0205ec00081004ff */
.L_x_115:
[----:B------:R-:W-:Y:S05]  /*8bd0*/  BSYNC B1 ;  /* 0x0000000000017941 */ /* 0x000fea0003800000 */
.L_x_114:
[----:B------:R-:W-:Y:S01]  /*8be0*/  VIADD R0, R71, 0x80 ;  /* 0x0000008047007836 */ /* 0x000fe20000000000 */
[----:B------:R-:W-:Y:S04]  /*8bf0*/  BSSY.RECONVERGENT B6, `(.L_x_119) ;  /* 0x0000015000067945 */ /* 0x000fe80003800200 */
[----:B------:R-:W-:Y:S04]  /*8c00*/  SHF.R.U32.HI R0, RZ, 0x15, R0 ;  /* 0x00000015ff007819 */ /* 0x000fe80000011600 */
[----:B------:R-:W-:Y:S11]  /*8c10*/  LOP3.LUT P0, RZ, R0, 0x3, R159, 0x48, !PT ;  /* 0x0000000300ff7812 */ /* 0x000ff6000780489f */
[----:B------:R-:W-:Y:S02]  /*8c20*/  @!UPT UIADD3 URZ, UPT, UPT, URZ, URZ, URZ ;  /* 0x000000fffffff290 */ /* 0x000fe4000fffe0ff */
[----:B------:R-:W-:Y:S05]  /*8c30*/  @!P0 BRA `(.L_x_120) ;  /* 0x0000000000408947 */ /* 0x000fea0003800000 */
[----:B------:R-:W5:Y:S01]  /*8c40*/  LDCU.64 UR8, c[0x4][0x78] ;  /* 0x01000f00ff0877ac */ /* 0x000f620008000a00 */
[----:B--2---:R-:W-:Y:S01]  /*8c50*/  MOV R3, 0x0 ;  /* 0x0000000000037802 */ /* 0x004fe20000000f00 */
[----:B------:R-:W-:Y:S02]  /*8c60*/  HFMA2 R12, -RZ, RZ, 0, 5.9604644775390625e-08 ;  /* 0x00000001ff0c7431 */ /* 0x000fe400000001ff */
[----:B------:R-:W-:Y:S02]  /*8c70*/  IMAD.MOV.U32 R8, RZ, RZ, 0x192 ;  /* 0x00000192ff087424 */ /* 0x000fe400078e00ff */
[----:B------:R-:W-:Y:S01]  /*8c80*/  IMAD.MOV.U32 R13, RZ, RZ, RZ ;  /* 0x000000ffff0d7224 */ /* 0x000fe200078e00ff */
[----:B------:R-:W2:Y:S01]  /*8c90*/  LDCU.64 UR6, c[0x4][0x80] ;  /* 0x01001000ff0677ac */ /* 0x000ea20008000a00 */
[----:B------:R-:W1:Y:S01]  /*8ca0*/  LDC.64 R2, c[0x4][R3] ;  /* 0x0100000003027b82 */ /* 0x000e620000000a00 */
[----:B------:R-:W3:Y:S01]  /*8cb0*/  LDCU.64 UR4, c[0x4][0x18] ;  /* 0x01000300ff0477ac */ /* 0x000ee20008000a00 */
[----:B-----5:R-:W-:Y:S01]  /*8cc0*/  MOV R5, UR9 ;  /* 0x0000000900057c02 */ /* 0x020fe20008000f00 */
[----:B------:R-:W-:Y:S01]  /*8cd0*/  IMAD.U32 R4, RZ, RZ, UR8 ;  /* 0x00000008ff047e24 */ /* 0x000fe2000f8e00ff */
[----:B--2---:R-:W-:Y:S01]  /*8ce0*/  MOV R7, UR7 ;  /* 0x0000000700077c02 */ /* 0x004fe20008000f00 */
[----:B------:R-:W-:Y:S01]  /*8cf0*/  IMAD.U32 R6, RZ, RZ, UR6 ;  /* 0x00000006ff067e24 */ /* 0x000fe2000f8e00ff */
[----:B---3--:R-:W-:Y:S01]  /*8d00*/  MOV R11, UR5 ;  /* 0x00000005000b7c02 */ /* 0x008fe20008000f00 */
[----:B------:R-:W-:Y:S02]  /*8d10*/  IMAD.U32 R10, RZ, RZ, UR4 ;  /* 0x00000004ff0a7e24 */ /* 0x000fe4000f8e00ff */
[----:B------:R-:W-:Y:S07]  /*8d20*/  LEPC R20, `(.L_x_120) ;  /* 0x000000001014794e */ /* 0x000fee0000000000 */
[----:B-1--4-:R-:W-:Y:S05]  /*8d30*/  CALL.ABS.NOINC R2 ;  /* 0x0000000002007343 */ /* 0x012fea0003c00000 */
.L_x_120:
[----:B------:R-:W-:Y:S05]  /*8d40*/  BSYNC.RECONVERGENT B6 ;  /* 0x0000000000067941 */ /* 0x000fea0003800200 */
.L_x_119:
[----:B--23--:R-:W-:Y:S01]  /*8d50*/  F2FP.F16.E4M3.UNPACK_B R4, R141 ;  /* 0x0000008dff04723e */ /* 0x00cfe200020006ff */
        /* <DEDUP_REMOVED lines=13> */
[----:B----4-:R-:W-:Y:S01]  /*8e30*/  F2FP.F16.E4M3.UNPACK_B R117, R151.H1 ;  /* 0x00000097ff75723e */ /* 0x010fe200030006ff */
        /* <DEDUP_REMOVED lines=261> */
[----:B------:R-:W-:Y:S02]  /*9e90*/  UIADD3 UR4, UPT, UPT, UR44, 0x8200, URZ ;  /* 0x000082002c047890 */ /* 0x000fe4000fffe0ff */
[----:B------:R-:W-:Y:S01]  /*9ea0*/  UIADD3 UR9, UPT, UPT, UR49, 0x80, URZ ;  /* 0x0000008031097890 */ /* 0x000fe2000fffe0ff */
[----:B------:R-:W-:Y:S01]  /*9eb0*/  UMOV UR10, UR50 ;  /* 0x00000032000a7c82 */ /* 0x000fe20008000000 */
[----:B------:R-:W-:Y:S02]  /*9ec0*/  UMOV UR11, UR36 ;  /* 0x00000024000b7c82 */ /* 0x000fe40008000000 */
        /* <DEDUP_REMOVED lines=8> */
.L_x_122:
[----:B------:R-:W-:Y:S05]  /*9f50*/  BSYNC.RECONVERGENT B0 ;  /* 0x0000000000007941 */ /* 0x000fea0003800200 */
.L_x_121:
        /* <DEDUP_REMOVED lines=17> */
.L_x_126:
[----:B------:R-:W-:Y:S05]  /*a070*/  BSYNC B0 ;  /* 0x0000000000007941 */ /* 0x000fea0003800000 */
.L_x_125:
        /* <DEDUP_REMOVED lines=19> */
.L_x_124:
[----:B------:R-:W-:Y:S05]  /*a1b0*/  BSYNC B1 ;  /* 0x0000000000017941 */ /* 0x000fea0003800000 */
.L_x_123:
[----:B------:R-:W-:Y:S05]  /*a1c0*/  VIADD R0, R71, 0xc0 ;  /* 0x000000c047007836 */ /* 0x000fea0000000000 */
        /* <DEDUP_REMOVED lines=20> */
.L_x_128:
[----:B------:R-:W-:Y:S01]  /*a310*/  ISETP.NE.AND P0, PT, R174, RZ, PT ;  /* 0x000000ffae00720c */ /* 0x000fe20003f05270 */
[----:B------:R-:W-:Y:S05]  /*a320*/  WARPSYNC.ALL ;  /* 0x0000000000007948 */ /* 0x000fea0003800000 */
[----:B------:R-:W-:Y:S01]  /*a330*/  R2UR UR4, R71 ;  /* 0x00000000470472ca */ /* 0x000fe200000e0000 */
[----:B------:R-:W5:Y:S01]  /*a340*/  S2UR UR6, SR_CgaCtaId ;  /* 0x00000000000679c3 */ /* 0x000f620000008800 */
[----:B---3--:R-:W-:Y:S01]  /*a350*/  F2FP.F16.E4M3.UNPACK_B R11, R141 ;  /* 0x0000008dff0b723e */ /* 0x008fe200020006ff */
[----:B------:R-:W-:Y:S01]  /*a360*/  BSSY.RECONVERGENT B0, `(.L_x_129) ;  /* 0x000011c000007945 */ /* 0x000fe20003800200 */
[----:B------:R-:W-:Y:S02]  /*a370*/  F2FP.F16.E4M3.UNPACK_B R10, R142 ;  /* 0x0000008eff0a723e */ /* 0x000fe400020006ff */
[----:B------:R-:W-:Y:S01]  /*a380*/  F2FP.F16.E4M3.UNPACK_B R9, R143 ;  /* 0x0000008fff09723e */ /* 0x000fe200020006ff */
[--C-:B------:R-:W-:Y:S01]  /*a390*/  HADD2.F32 R74, -RZ, R11.reuse.H0_H0 ;  /* 0x2000000bff4a7230 */ /* 0x100fe20000004100 */
[----:B----4-:R-:W-:Y:S01]  /*a3a0*/  F2FP.F16.E4M3.UNPACK_B R8, R144 ;  /* 0x00000090ff08723e */ /* 0x010fe200020006ff */
[----:B------:R-:W-:Y:S01]  /*a3b0*/  HADD2.F32 R76, -RZ, R11.H1_H1 ;  /* 0x3000000bff4c7230 */ /* 0x000fe20000004100 */
[----:B------:R-:W-:Y:S01]  /*a3c0*/  F2FP.F16.E4M3.UNPACK_B R7, R145 ;  /* 0x00000091ff07723e */ /* 0x000fe200020006ff */
[--C-:B------:R-:W-:Y:S01]  /*a3d0*/  HADD2.F32 R77, -RZ, R10.reuse.H0_H0 ;  /* 0x2000000aff4d7230 */ /* 0x100fe20000004100 */
[----:B------:R-:W-:Y:S01]  /*a3e0*/  F2FP.F16.E4M3.UNPACK_B R6, R146 ;  /* 0x00000092ff06723e */ /* 0x000fe200020006ff */
[----:B------:R-:W-:Y:S01]  /*a3f0*/  HADD2.F32 R80, -RZ, R10.H1_H1 ;  /* 0x3000000aff507230 */ /* 0x000fe20000004100 */
[----:B------:R-:W-:Y:S01]  /*a400*/  F2FP.F16.E4M3.UNPACK_B R5, R147 ;  /* 0x00000093ff05723e */ /* 0x000fe200020006ff */
[--C-:B------:R-:W-:Y:S01]  /*a410*/  HADD2.F32 R81, -RZ, R9.reuse.H0_H0 ;  /* 0x20000009ff517230 */ /* 0x100fe20000004100 */
[----:B-1----:R-:W-:Y:S01]  /*a420*/  F2FP.F16.E4M3.UNPACK_B R4, R148 ;  /* 0x00000094ff04723e */ /* 0x002fe200020006ff */
[----:B------:R-:W-:Y:S01]  /*a430*/  HADD2.F32 R84, -RZ, R9.H1_H1 ;  /* 0x30000009ff547230 */ /* 0x000fe20000004100 */
[-C--:B--2---:R-:W-:Y:S01]  /*a440*/  F2FP.F16.E4M3.UNPACK_B R2, R140.reuse ;  /* 0x0000008cff02723e */ /* 0x084fe200020006ff */
[--C-:B------:R-:W-:Y:S01]  /*a450*/  HADD2.F32 R85, -RZ, R8.reuse.H0_H0 ;  /* 0x20000008ff557230 */ /* 0x100fe20000004100 */
[----:B------:R-:W-:Y:S01]  /*a460*/  F2FP.F16.E4M3.UNPACK_B R140, R140.H1 ;  /* 0x0000008cff8c723e */ /* 0x000fe200030006ff */
[----:B------:R-:W-:Y:S01]  /*a470*/  HADD2.F32 R87, -RZ, R8.H1_H1 ;  /* 0x30000008ff577230 */ /* 0x000fe20000004100 */
[----:B------:R-:W-:Y:S01]  /*a480*/  F2FP.F16.E4M3.UNPACK_B R141, R141.H1 ;  /* 0x0000008dff8d723e */ /* 0x000fe200030006ff */
[--C-:B------:R-:W-:Y:S01]  /*a490*/  HADD2.F32 R90, -RZ, R7.reuse.H0_H0 ;  /* 0x20000007ff5a7230 */ /* 0x100fe20000004100 */
[----:B------:R-:W-:Y:S01]  /*a4a0*/  F2FP.F16.E4M3.UNPACK_B R142, R142.H1 ;  /* 0x0000008eff8e723e */ /* 0x000fe200030006ff */
[----:B------:R-:W-:Y:S01]  /*a4b0*/  HADD2.F32 R91, -RZ, R7.H1_H1 ;  /* 0x30000007ff5b7230 */ /* 0x000fe20000004100 */
[----:B------:R-:W-:Y:S01]  /*a4c0*/  F2FP.F16.E4M3.UNPACK_B R143, R143.H1 ;  /* 0x0000008fff8f723e */ /* 0x000fe200030006ff */
[--C-:B------:R-:W-:Y:S01]  /*a4d0*/  HADD2.F32 R94, -RZ, R6.reuse.H0_H0 ;  /* 0x20000006ff5e7230 */ /* 0x100fe20000004100 */
[----:B------:R-:W-:Y:S01]  /*a4e0*/  R2UR UR5, R177 ;  /* 0x00000000b10572ca */ /* 0x000fe200000e0000 */
[----:B------:R-:W-:Y:S01]  /*a4f0*/  HADD2.F32 R95, -RZ, R6.H1_H1 ;  /* 0x30000006ff5f7230 */ /* 0x000fe20000004100 */
[----:B------:R-:W-:Y:S01]  /*a500*/  F2FP.F16.E4M3.UNPACK_B R107, R149 ;  /* 0x00000095ff6b723e */ /* 0x000fe200020006ff */
[--C-:B------:R-:W-:Y:S01]  /*a510*/  HADD2.F32 R98, -RZ, R5.reuse.H0_H0 ;  /* 0x20000005ff627230 */ /* 0x100fe20000004100 */
[----:B------:R-:W-:Y:S01]  /*a520*/  F2FP.F16.E4M3.UNPACK_B R111, R150 ;  /* 0x00000096ff6f723e */ /* 0x000fe200020006ff */
[----:B------:R-:W-:Y:S01]  /*a530*/  HADD2.F32 R99, -RZ, R5.H1_H1 ;  /* 0x30000005ff637230 */ /* 0x000fe20000004100 */
[----:B------:R-:W-:Y:S01]  /*a540*/  F2FP.F16.E4M3.UNPACK_B R115, R151 ;  /* 0x00000097ff73723e */ /* 0x000fe200020006ff */
[--C-:B------:R-:W-:Y:S01]  /*a550*/  HADD2.F32 R102, -RZ, R4.reuse.H0_H0 ;  /* 0x20000004ff667230 */ /* 0x100fe20000004100 */
[----:B------:R-:W-:Y:S01]  /*a560*/  F2FP.F16.E4M3.UNPACK_B R119, R152 ;  /* 0x00000098ff77723e */ /* 0x000fe200020006ff */
[----:B------:R-:W-:Y:S01]  /*a570*/  HADD2.F32 R103, -RZ, R4.H1_H1 ;  /* 0x30000004ff677230 */ /* 0x000fe20000004100 */
[----:B------:R-:W-:Y:S01]  /*a580*/  F2FP.F16.E4M3.UNPACK_B R123, R153 ;  /* 0x00000099ff7b723e */ /* 0x000fe200020006ff */
[----:B------:R-:W1:Y:S01]  /*a590*/  LDTM.x64 R4, tmem[UR4+0xc0] ;  /* 0x0000c004000479ee */ /* 0x000e620008340000 */
[--C-:B------:R-:W-:Y:S01]  /*a5a0*/  HADD2.F32 R0, -RZ, R2.reuse.H0_H0 ;  /* 0x20000002ff007230 */ /* 0x100fe20000004100 */
[----:B------:R-:W-:Y:S01]  /*a5b0*/  NOP ;  /* 0x0000000000007918 */ /* 0x000fe20000000000 */
[----:B------:R-:W-:Y:S01]  /*a5c0*/  UIADD3 UR4, UPT, UPT, UR5, 0xb0, URZ ;  /* 0x000000b005047890 */ /* 0x000fe2000fffe0ff */
[----:B------:R-:W-:Y:S01]  /*a5d0*/  HADD2.F32 R2, -RZ, R2.H1_H1 ;  /* 0x30000002ff027230 */ /* 0x000fe20000004100 */
[----:B------:R-:W-:Y:S01]  /*a5e0*/  F2FP.F16.E4M3.UNPACK_B R127, R154 ;  /* 0x0000009aff7f723e */ /* 0x000fe200020006ff */
[----:B------:R-:W-:Y:S01]  /*a5f0*/  HADD2.F32 R78, -RZ, R141.H1_H1 ;  /* 0x3000008dff4e7230 */ /* 0x000fe20000004100 */
[----:B------:R-:W-:Y:S01]  /*a600*/  F2FP.F16.E4M3.UNPACK_B R130, R155 ;  /* 0x0000009bff82723e */ /* 0x000fe200020006ff */
        /* <DEDUP_REMOVED lines=16> */
[----:B-----5:R-:W-:Y:S01]  /*a710*/  UPRMT UR4, UR6, 0x654, UR4 ;  /* 0x0000065406047896 */ /* 0x020fe20008000004 */
[C---:B-1----:R-:W-:Y:S01]  /*a720*/  FMUL R4, R70.reuse, R4 ;  /* 0x0000000446047220 */ /* 0x042fe20000400000 */
[C---:B------:R-:W-:Y:S01]  /*a730*/  FMUL R5, R70.reuse, R5 ;  /* 0x0000000546057220 */ /* 0x040fe20000400000 */
[--C-:B------:R-:W-:Y:S02]  /*a740*/  HADD2.F32 R3, -RZ, R140.reuse.H0_H0 ;  /* 0x2000008cff037230 */ /* 0x100fe40000004100 */
[C---:B------:R-:W-:Y:S01]  /*a750*/  FMUL R8, R70.reuse, R8 ;  /* 0x0000000846087220 */ /* 0x040fe20000400000 */
[C---:B------:R-:W-:Y:S01]  /*a760*/  FFMA R4, R73.reuse, R0, R4 ;  /* 0x0000000049047223 */ /* 0x040fe20000000004 */
[C---:B------:R-:W-:Y:S01]  /*a770*/  FFMA R5, R73.reuse, R2, R5 ;  /* 0x0000000249057223 */ /* 0x040fe20000000005 */
[C---:B------:R-:W-:Y:S01]  /*a780*/  FMUL R9, R70.reuse, R9 ;  /* 0x0000000946097220 */ /* 0x040fe20000400000 */
[C---:B------:R-:W-:Y:S01]  /*a790*/  FMUL R12, R70.reuse, R12 ;  /* 0x0000000c460c7220 */ /* 0x040fe20000400000 */
[----:B------:R-:W-:Y:S01]  /*a7a0*/  SYNCS.ARRIVE.TRANS64.RED.A1T0 RZ, [UR4], RZ ;  /* 0x000000ffffff79a7 */ /* 0x000fe20008100404 */
[C---:B------:R-:W-:Y:S01]  /*a7b0*/  FMUL R13, R70.reuse, R13 ;  /* 0x0000000d460d7220 */ /* 0x040fe20000400000 */
[C---:B------:R-:W-:Y:S01]  /*a7c0*/  FMUL R16, R70.reuse, R16 ;  /* 0x0000001046107220 */ /* 0x040fe20000400000 */
[C---:B------:R-:W-:Y:S01]  /*a7d0*/  FMUL R17, R70.reuse, R17 ;  /* 0x0000001146117220 */ /* 0x040fe20000400000 */
[C---:B------:R-:W-:Y:S01]  /*a7e0*/  FMUL R0, R70.reuse, R20 ;  /* 0x0000001446007220 */ /* 0x040fe20000400000 */
[C---:B------:R-:W-:Y:S01]  /*a7f0*/  FMUL R2, R70.reuse, R21 ;  /* 0x0000001546027220 */ /* 0x040fe20000400000 */
[C---:B------:R-:W-:Y:S01]  /*a800*/  FMUL R21, R70.reuse, R28 ;  /* 0x0000001c46157220 */ /* 0x040fe20000400000 */
[----:B------:R-:W-:Y:S02]  /*a810*/  HADD2.F32 R122, -RZ, R123.H0_H0 ;  /* 0x2000007bff7a7230 */ /* 0x000fe40000004100 */
[C---:B------:R-:W-:Y:S01]  /*a820*/  FMUL R6, R70.reuse, R6 ;  /* 0x0000000646067220 */ /* 0x040fe20000400000 */
[----:B------:R-:W-:Y:S02]  /*a830*/  HADD2.F32 R72, -RZ, R140.H1_H1 ;  /* 0x3000008cff487230 */ /* 0x000fe40000004100 */
[C---:B------:R-:W-:Y:S01]  /*a840*/  FMUL R7, R70.reuse, R7 ;  /* 0x0000000746077220 */ /* 0x040fe20000400000 */
[----:B------:R-:W-:Y:S02]  /*a850*/  HADD2.F32 R75, -RZ, R141.H0_H0 ;  /* 0x2000008dff4b7230 */ /* 0x000fe40000004100 */
[C---:B------:R-:W-:Y:S01]  /*a860*/  FFMA R6, R73.reuse, R3, R6 ;  /* 0x0000000349067223 */ /* 0x040fe20000000006 */
[----:B------:R-:W-:Y:S02]  /*a870*/  HADD2.F32 R123, -RZ, R123.H1_H1 ;  /* 0x3000007bff7b7230 */ /* 0x000fe40000004100 */
[C---:B------:R-:W-:Y:S01]  /*a880*/  FFMA R7, R73.reuse, R72, R7 ;  /* 0x0000004849077223 */ /* 0x040fe20000000007 */
[C---:B------:R-:W-:Y:S01]  /*a890*/  FFMA R8, R73.reuse, R74, R8 ;  /* 0x0000004a49087223 */ /* 0x040fe20000000008 */
[----:B------:R-:W-:Y:S01]  /*a8a0*/  FFMA R9, R73, R76, R9 ;  /* 0x0000004c49097223 */ /* 0x000fe20000000009 */
[--C-:B------:R-:W-:Y:S02]  /*a8b0*/  HADD2.F32 R126, -RZ, R127.reuse.H0_H0 ;  /* 0x2000007fff7e7230 */ /* 0x100fe40000004100 */
[C---:B------:R-:W-:Y:S01]  /*a8c0*/  FMUL R10, R70.reuse, R10 ;  /* 0x0000000a460a7220 */ /* 0x040fe20000400000 */
[----:B------:R-:W-:Y:S01]  /*a8d0*/  F2FP.SATFINITE.E4M3.F32.PACK_AB_MERGE_C R76, R7, R6, RZ ;  /* 0x00000006074c723e */ /* 0x000fe200048070ff */
[C---:B------:R-:W-:Y:S01]  /*a8e0*/  FMUL R7, R70.reuse, R24 ;  /* 0x0000001846077220 */ /* 0x040fe20000400000 */
[----:B------:R-:W-:Y:S02]  /*a8f0*/  HADD2.F32 R127, -RZ, R127.H1_H1 ;  /* 0x3000007fff7f7230 */ /* 0x000fe40000004100 */
[C---:B------:R-:W-:Y:S01]  /*a900*/  FFMA R10, R73.reuse, R75, R10 ;  /* 0x0000004b490a7223 */ /* 0x040fe2000000000a */
[----:B------:R-:W-:Y:S02]  /*a910*/  HADD2.F32 R72, -RZ, R130.H0_H0 ;  /* 0x20000082ff487230 */ /* 0x000fe40000004100 */
[C---:B------:R-:W-:Y:S01]  /*a920*/  FMUL R11, R70.reuse, R11 ;  /* 0x0000000b460b7220 */ /* 0x040fe20000400000 */
[--C-:B------:R-:W-:Y:S02]  /*a930*/  HADD2.F32 R79, -RZ, R142.reuse.H0_H0 ;  /* 0x2000008eff4f7230 */ /* 0x100fe40000004100 */
[C---:B------:R-:W-:Y:S01]  /*a940*/  FMUL R14, R70.reuse, R14 ;  /* 0x0000000e460e7220 */ /* 0x040fe20000400000 */
[----:B------:R-:W-:Y:S02]  /*a950*/  HADD2.F32 R82, -RZ, R142.H1_H1 ;  /* 0x3000008eff527230 */ /* 0x000fe40000004100 */
[C---:B------:R-:W-:Y:S01]  /*a960*/  FFMA R11, R73.reuse, R78, R11 ;  /* 0x0000004e490b7223 */ /* 0x040fe2000000000b */
[C---:B------:R-:W-:Y:S01]  /*a970*/  FFMA R12, R73.reuse, R77, R12 ;  /* 0x0000004d490c7223 */ /* 0x040fe2000000000c */
[C---:B------:R-:W-:Y:S01]  /*a980*/  FFMA R13, R73.reuse, R80, R13 ;  /* 0x00000050490d7223 */ /* 0x040fe2000000000d */
[----:B------:R-:W-:Y:S01]  /*a990*/  FFMA R14, R73, R79, R14 ;  /* 0x0000004f490e7223 */ /* 0x000fe2000000000e */
[----:B------:R-:W-:Y:S01]  /*a9a0*/  HADD2.F32 R75, -RZ, R130.H1_H1 ;  /* 0x30000082ff4b7230 */ /* 0x000fe20000004100 */
[----:B------:R-:W-:Y:S01]  /*a9b0*/  F2FP.SATFINITE.E4M3.F32.PACK_AB_MERGE_C R78, R11, R10, RZ ;  /* 0x0000000a0b4e723e */ /* 0x000fe200048070ff */
[C---:B------:R-:W-:Y:S01]  /*a9c0*/  FMUL R10, R70.reuse, R25 ;  /* 0x00000019460a7220 */ /* 0x040fe20000400000 */
[C---:B------:R-:W-:Y:S01]  /*a9d0*/  FMUL R25, R70.reuse, R32 ;  /* 0x0000002046197220 */ /* 0x040fe20000400000 */
        /* <DEDUP_REMOVED lines=8> */
[C---:B------:R-:W-:Y:S01]  /*aa60*/  FMUL R19, R70.reuse, R19 ;  /* 0x0000001346137220 */ /* 0x040fe20000400000 */
[--C-:B------:R-:W-:Y:S01]  /*aa70*/  HADD2.F32 R88, -RZ, R144.reuse.H0_H0 ;  /* 0x20000090ff587230 */ /* 0x100fe20000004100 */
[----:B------:R-:W-:Y:S01]  /*aa80*/  F2FP.SATFINITE.E4M3.F32.PACK_AB_MERGE_C R14, R15, R14, RZ ;  /* 0x0000000e0f0e723e */ /* 0x000fe200048070ff */
[----:B------:R-:W-:Y:S02]  /*aa90*/  HADD2.F32 R89, -RZ, R144.H1_H1 ;  /* 0x30000090ff597230 */ /* 0x000fe40000004100 */
[C---:B------:R-:W-:Y:S01]  /*aaa0*/  FFMA R19, R73.reuse, R86, R19 ;  /* 0x0000005649137223 */ /* 0x040fe20000000013 */
[C---:B------:R-:W-:Y:S01]  /*aab0*/  FFMA R0, R73.reuse, R85, R0 ;  /* 0x0000005549007223 */ /* 0x040fe20000000000 */
[----:B------:R-:W-:Y:S01]  /*aac0*/  FFMA R2, R73, R87, R2 ;  /* 0x0000005749027223 */ /* 0x000fe20000000002 */
[C---:B------:R-:W-:Y:S01]  /*aad0*/  FMUL R3, R70.reuse, R22 ;  /* 0x0000001646037220 */ /* 0x040fe20000400000 */
[C---:B------:R-:W-:Y:S01]  /*aae0*/  FMUL R22, R70.reuse, R29 ;  /* 0x0000001d46167220 */ /* 0x040fe20000400000 */
[----:B------:R-:W-:Y:S01]  /*aaf0*/  F2FP.SATFINITE.E4M3.F32.PACK_AB_MERGE_C R18, R19, R18, RZ ;  /* 0x000000121312723e */ /* 0x000fe200048070ff */
[C---:B------:R-:W-:Y:S01]  /*ab00*/  FMUL R29, R70.reuse, R36 ;  /* 0x00000024461d7220 */ /* 0x040fe20000400000 */
[C---:B------:R-:W-:Y:S01]  /*ab10*/  FFMA R3, R73.reuse, R88, R3 ;  /* 0x0000005849037223 */ /* 0x040fe20000000003 */
[C---:B------:R-:W-:Y:S01]  /*ab20*/  FMUL R6, R70.reuse, R23 ;  /* 0x0000001746067220 */ /* 0x040fe20000400000 */
[--C-:B------:R-:W-:Y:S02]  /*ab30*/  HADD2.F32 R92, -RZ, R145.reuse.H0_H0 ;  /* 0x20000091ff5c7230 */ /* 0x100fe40000004100 */
[C---:B------:R-:W-:Y:S01]  /*ab40*/  FMUL R11, R70.reuse, R26 ;  /* 0x0000001a460b7220 */ /* 0x040fe20000400000 */
[----:B------:R-:W-:Y:S02]  /*ab50*/  HADD2.F32 R93, -RZ, R145.H1_H1 ;  /* 0x30000091ff5d7230 */ /* 0x000fe40000004100 */
[C---:B------:R-:W-:Y:S01]  /*ab60*/  FFMA R6, R73.reuse, R89, R6 ;  /* 0x0000005949067223 */ /* 0x040fe20000000006 */
[C---:B------:R-:W-:Y:S01]  /*ab70*/  FFMA R7, R73.reuse, R90, R7 ;  /* 0x0000005a49077223 */ /* 0x040fe20000000007 */
[C---:B------:R-:W-:Y:S01]  /*ab80*/  FFMA R10, R73.reuse, R91, R10 ;  /* 0x0000005b490a7223 */ /* 0x040fe2000000000a */
[C---:B------:R-:W-:Y:S01]  /*ab90*/  FFMA R11, R73.reuse, R92, R11 ;  /* 0x0000005c490b7223 */ /* 0x040fe2000000000b */
[----:B------:R-:W-:Y:S01]  /*aba0*/  FMUL R26, R70, R33 ;  /* 0x00000021461a7220 */ /* 0x000fe20000400000 */
[----:B------:R-:W-:Y:S01]  /*abb0*/  F2FP.SATFINITE.E4M3.F32.PACK_AB_MERGE_C R3, R6, R3, RZ ;  /* 0x000000030603723e */ /* 0x000fe200048070ff */
        /* <DEDUP_REMOVED lines=9> */
[C---:B------:R-:W-:Y:S01]  /*ac50*/  FMUL R30, R70.reuse, R37 ;  /* 0x00000025461e7220 */ /* 0x040fe20000400000 */
[C---:B------:R-:W-:Y:S01]  /*ac60*/  FMUL R37, R70.reuse, R44 ;  /* 0x0000002c46257220 */ /* 0x040fe20000400000 */
[C---:B------:R-:W-:Y:S01]  /*ac70*/  FMUL R24, R70.reuse, R31 ;  /* 0x0000001f46187220 */ /* 0x040fe20000400000 */
[--C-:B------:R-:W-:Y:S02]  /*ac80*/  HADD2.F32 R100, -RZ, R147.reuse.H0_H0 ;  /* 0x20000093ff647230 */ /* 0x100fe40000004100 */
[----:B------:R-:W-:Y:S01]  /*ac90*/  FMUL R27, R70, R34 ;  /* 0x00000022461b7220 */ /* 0x000fe20000400000 */
[----:B------:R-:W-:Y:S02]  /*aca0*/  HADD2.F32 R101, -RZ, R147.H1_H1 ;  /* 0x30000093ff657230 */ /* 0x000fe40000004100 */
[C---:B------:R-:W-:Y:S01]  /*acb0*/  FFMA R24, R73.reuse, R97, R24 ;  /* 0x0000006149187223 */ /* 0x040fe20000000018 */
[C---:B------:R-:W-:Y:S01]  /*acc0*/  FFMA R25, R73.reuse, R98, R25 ;  /* 0x0000006249197223 */ /* 0x040fe20000000019 */
[C---:B------:R-:W-:Y:S01]  /*acd0*/  FFMA R26, R73.reuse, R99, R26 ;  /* 0x00000063491a7223 */ /* 0x040fe2000000001a */
[----:B------:R-:W-:Y:S01]  /*ace0*/  F2FP.F16.E4M3.UNPACK_B R152, R152.H1 ;  /* 0x00000098ff98723e */ /* 0x000fe200030006ff */
[C---:B------:R-:W-:Y:S01]  /*acf0*/  FFMA R27, R73.reuse, R100, R27 ;  /* 0x00000064491b7223 */ /* 0x040fe2000000001b */
[----:B------:R-:W-:Y:S01]  /*ad00*/  F2FP.SATFINITE.E4M3.F32.PACK_AB_MERGE_C R6, R24, R23, RZ ;  /* 0x000000171806723e */ /* 0x000fe200048070ff */
[C---:B------:R-:W-:Y:S01]  /*ad10*/  FMUL R34, R70.reuse, R41 ;  /* 0x0000002946227220 */ /* 0x040fe20000400000 */
[C---:B------:R-:W-:Y:S01]  /*ad20*/  FMUL R41, R70.reuse, R48 ;  /* 0x0000003046297220 */ /* 0x040fe20000400000 */
[----:B------:R-:W-:Y:S01]  /*ad30*/  FMUL R28, R70, R35 ;  /* 0x00000023461c7220 */ /* 0x000fe20000400000 */
[----:B------:R-:W-:Y:S01]  /*ad40*/  F2FP.F16.E4M3.UNPACK_B R153, R153.H1 ;  /* 0x00000099ff99723e */ /* 0x000fe200030006ff */
[--C-:B------:R-:W-:Y:S01]  /*ad50*/  HADD2.F32 R104, -RZ, R148.reuse.H0_H0 ;  /* 0x20000094ff687230 */ /* 0x100fe20000004100 */
[----:B------:R-:W-:Y:S01]  /*ad60*/  F2FP.SATFINITE.E4M3.F32.PACK_AB_MERGE_C R6, R22, R21, R6 ;  /* 0x000000151606723e */ /* 0x000fe20004807006 */
[C---:B------:R-:W-:Y:S01]  /*ad70*/  FFMA R28, R73.reuse, R101, R28 ;  /* 0x00000065491c7223 */ /* 0x040fe2000000001c */
[C---:B------:R-:W-:Y:S01]  /*ad80*/  FFMA R29, R73.reuse, R102, R29 ;  /* 0x00000066491d7223 */ /* 0x040fe2000000001d */
[C---:B------:R-:W-:Y:S01]  /*ad90*/  FFMA R30, R73.reuse, R103, R30 ;  /* 0x00000067491e7223 */ /* 0x040fe2000000001e */
[----:B------:R-:W-:Y:S02]  /*ada0*/  HADD2.F32 R105, -RZ, R148.H1_H1 ;  /* 0x30000094ff697230 */ /* 0x000fe40000004100 */
[C---:B------:R-:W-:Y:S01]  /*adb0*/  FMUL R31, R70.reuse, R38 ;  /* 0x00000026461f7220 */ /* 0x040fe20000400000 */
[----:B------:R-:W-:Y:S01]  /*adc0*/  F2FP.F16.E4M3.UNPACK_B R154, R154.H1 ;  /* 0x0000009aff9a723e */ /* 0x000fe200030006ff */
[C---:B------:R-:W-:Y:S01]  /*add0*/  FMUL R38, R70.reuse, R45 ;  /* 0x0000002d46267220 */ /* 0x040fe20000400000 */
[C---:B------:R-:W-:Y:S01]  /*ade0*/  FMUL R45, R70.reuse, R52 ;  /* 0x00000034462d7220 */ /* 0x040fe20000400000 */
[----:B------:R-:W-:Y:S01]  /*adf0*/  F2FP.F16.E4M3.UNPACK_B R155, R155.H1 ;  /* 0x0000009bff9b723e */ /* 0x000fe200030006ff */
[----:B------:R-:W-:Y:S01]  /*ae00*/  FFMA R31, R73, R104, R31 ;  /* 0x00000068491f7223 */ /* 0x000fe2000000001f */
[----:B------:R-:W-:Y:S01]  /*ae10*/  FMUL R52, R70, R59 ;  /* 0x0000003b46347220 */ /* 0x000fe20000400000 */
[----:B------:R-:W-:Y:S01]  /*ae20*/  IADD3 R68, PT, PT, R68, 0x1, RZ ;  /* 0x0000000144447810 */ /* 0x000fe20007ffe0ff */
[C---:B------:R-:W-:Y:S01]  /*ae30*/  FMUL R59, R70.reuse, R66 ;  /* 0x00000042463b7220 */ /* 0x040fe20000400000 */
[----:B------:R-:W-:Y:S01]  /*ae40*/  F2FP.SATFINITE.E4M3.F32.PACK_AB_MERGE_C R66, R13, R12, R14 ;  /* 0x0000000c0d42723e */ /* 0x000fe2000480700e */
[C---:B------:R-:W-:Y:S01]  /*ae50*/  FMUL R32, R70.reuse, R39 ;  /* 0x0000002746207220 */ /* 0x040fe20000400000 */
[--C-:B------:R-:W-:Y:S02]  /*ae60*/  HADD2.F32 R108, -RZ, R149.reuse.H0_H0 ;  /* 0x20000095ff6c7230 */ /* 0x100fe40000004100 */
[C---:B------:R-:W-:Y:S01]  /*ae70*/  FMUL R35, R70.reuse, R42 ;  /* 0x0000002a46237220 */ /* 0x040fe20000400000 */
[----:B------:R-:W-:Y:S02]  /*ae80*/  HADD2.F32 R109, -RZ, R149.H1_H1 ;  /* 0x30000095ff6d7230 */ /* 0x000fe40000004100 */
[C---:B------:R-:W-:Y:S01]  /*ae90*/  FFMA R32, R73.reuse, R105, R32 ;  /* 0x0000006949207223 */ /* 0x040fe20000000020 */
[----:B------:R-:W-:Y:S01]  /*aea0*/  FMUL R36, R70, R43 ;  /* 0x0000002b46247220 */ /* 0x000fe20000400000 */
[C---:B------:R-:W-:Y:S01]  /*aeb0*/  FFMA R33, R73.reuse, R106, R33 ;  /* 0x0000006a49217223 */ /* 0x040fe20000000021 */
[C---:B------:R-:W-:Y:S01]  /*aec0*/  FFMA R34, R73.reuse, R107, R34 ;  /* 0x0000006b49227223 */ /* 0x040fe20000000022 */
[--C-:B------:R-:W-:Y:S01]  /*aed0*/  HADD2.F32 R112, -RZ, R150.reuse.H0_H0 ;  /* 0x20000096ff707230 */ /* 0x100fe20000004100 */
[----:B------:R-:W-:Y:S01]  /*aee0*/  F2FP.SATFINITE.E4M3.F32.PACK_AB_MERGE_C R32, R32, R31, RZ ;  /* 0x0000001f2020723e */ /* 0x000fe200048070ff */
[C---:B------:R-:W-:Y:S01]  /*aef0*/  FFMA R35, R73.reuse, R108, R35 ;  /* 0x0000006c49237223 */ /* 0x040fe20000000023 */
[----:B------:R-:W-:Y:S02]  /*af00*/  HADD2.F32 R113, -RZ, R150.H1_H1 ;  /* 0x30000096ff717230 */ /* 0x000fe40000004100 */
[----:B------:R-:W-:Y:S01]  /*af10*/  FMUL R39, R70, R46 ;  /* 0x0000002e46277220 */ /* 0x000fe20000400000 */
[----:B------:R-:W-:Y:S01]  /*af20*/  F2FP.SATFINITE.E4M3.F32.PACK_AB_MERGE_C R32, R30, R29, R32 ;  /* 0x0000001d1e20723e */ /* 0x000fe20004807020 */
[C---:B------:R-:W-:Y:S01]  /*af30*/  FFMA R36, R73.reuse, R109, R36 ;  /* 0x0000006d49247223 */ /* 0x040fe20000000024 */
[C---:B------:R-:W-:Y:S01]  /*af40*/  FMUL R40, R70.reuse, R47 ;  /* 0x0000002f46287220 */ /* 0x040fe20000400000 */
[C---:B------:R-:W-:Y:S01]  /*af50*/  FFMA R37, R73.reuse, R110, R37 ;  /* 0x0000006e49257223 */ /* 0x040fe20000000025 */
[C---:B------:R-:W-:Y:S01]  /*af60*/  FFMA R38, R73.reuse, R111, R38 ;  /* 0x0000006f49267223 */ /* 0x040fe20000000026 */
[C---:B------:R-:W-:Y:S01]  /*af70*/  FMUL R42, R70.reuse, R49 ;  /* 0x00000031462a7220 */ /* 0x040fe20000400000 */
        /* <DEDUP_REMOVED lines=8> */
[C---:B------:R-:W-:Y:S01]  /*b000*/  FMUL R57, R70.reuse, R64 ;  /* 0x0000004046397220 */ /* 0x040fe20000400000 */
[----:B------:R-:W-:Y:S01]  /*b010*/  FFMA R42, R73, R115, R42 ;  /* 0x00000073492a7223 */ /* 0x000fe2000000002a */
[C---:B------:R-:W-:Y:S01]  /*b020*/  FMUL R46, R70.reuse, R53 ;  /* 0x00000035462e7220 */ /* 0x040fe20000400000 */
[--C-:B------:R-:W-:Y:S01]  /*b030*/  HADD2.F32 R120, -RZ, R152.reuse.H0_H0 ;  /* 0x20000098ff787230 */ /* 0x100fe20000004100 */
[----:B------:R-:W-:Y:S01]  /*b040*/  F2FP.SATFINITE.E4M3.F32.PACK_AB_MERGE_C R64, R5, R4, R76 ;  /* 0x000000040540723e */ /* 0x000fe2000480704c */
[C---:B------:R-:W-:Y:S01]  /*b050*/  FMUL R51, R70.reuse, R58 ;  /* 0x0000003a46337220 */ /* 0x040fe20000400000 */
[C---:B------:R-:W-:Y:S01]  /*b060*/  FMUL R53, R70.reuse, R60 ;  /* 0x0000003c46357220 */ /* 0x040fe20000400000 */
[C---:B------:R-:W-:Y:S01]  /*b070*/  FFMA R43, R73.reuse, R116, R43 ;  /* 0x00000074492b7223 */ /* 0x040fe2000000002b */
[----:B------:R-:W-:Y:S02]  /*b080*/  HADD2.F32 R121, -RZ, R152.H1_H1 ;  /* 0x30000098ff797230 */ /* 0x000fe40000004100 */
[C---:B------:R-:W-:Y:S01]  /*b090*/  FMUL R47, R70.reuse, R54 ;  /* 0x00000036462f7220 */ /* 0x040fe20000400000 */
[C---:B------:R-:W-:Y:S01]  /*b0a0*/  FMUL R58, R70.reuse, R65 ;  /* 0x00000041463a7220 */ /* 0x040fe20000400000 */
[----:B------:R-:W-:Y:S01]  /*b0b0*/  FMUL R60, R70, R67 ;  /* 0x00000043463c7220 */ /* 0x000fe20000400000 */
[----:B------:R-:W-:Y:S01]  /*b0c0*/  F2FP.SATFINITE.E4M3.F32.PACK_AB_MERGE_C R5, R20, R11, RZ ;  /* 0x0000000b1405723e */ /* 0x000fe200048070ff */
[----:B------:R-:W-:Y:S01]  /*b0d0*/  FFMA R44, R73, R117, R44 ;  /* 0x00000075492c7223 */ /* 0x000fe2000000002c */
[C---:B------:R-:W-:Y:S01]  /*b0e0*/  FMUL R48, R70.reuse, R55 ;  /* 0x0000003746307220 */ /* 0x040fe20000400000 */
[----:B------:R-:W-:Y:S01]  /*b0f0*/  F2FP.SATFINITE.E4M3.F32.PACK_AB_MERGE_C R65, R9, R8, R78 ;  /* 0x000000080941723e */ /* 0x000fe2000480704e */
[----:B------:R-:W-:Y:S01]  /*b100*/  FFMA R45, R73, R118, R45 ;  /* 0x00000076492d7223 */ /* 0x000fe2000000002d */
[----:B------:R-:W-:Y:S01]  /*b110*/  F2FP.SATFINITE.E4M3.F32.PACK_AB_MERGE_C R67, R17, R16, R18 ;  /* 0x000000101143723e */ /* 0x000fe20004807012 */
[----:B------:R-:W-:Y:S01]  /*b120*/  FMUL R49, R70, R56 ;  /* 0x0000003846317220 */ /* 0x000fe20000400000 */
[C---:B------:R-:W-:Y:S01]  /*b130*/  FFMA R46, R73.reuse, R119, R46 ;  /* 0x00000077492e7223 */ /* 0x040fe2000000002e */
[--C-:B------:R-:W-:Y:S02]  /*b140*/  HADD2.F32 R124, -RZ, R153.reuse.H0_H0 ;  /* 0x20000099ff7c7230 */ /* 0x100fe40000004100 */
[C---:B------:R-:W-:Y:S01]  /*b150*/  FFMA R47, R73.reuse, R120, R47 ;  /* 0x00000078492f7223 */ /* 0x040fe2000000002f */
[----:B------:R1:W-:Y:S01]  /*b160*/  STS.128 [R137+UR44+0xa200], R64 ;  /* 0x00a2004089007988 */ /* 0x0003e20008000c2c */
[----:B------:R-:W-:Y:S01]  /*b170*/  HADD2.F32 R125, -RZ, R153.H1_H1 ;  /* 0x30000099ff7d7230 */ /* 0x000fe20000004100 */
[----:B------:R-:W-:Y:S01]  /*b180*/  F2FP.SATFINITE.E4M3.F32.PACK_AB_MERGE_C R5, R10, R7, R5 ;  /* 0x000000070a05723e */ /* 0x000fe20004807005 */
[C---:B------:R-:W-:Y:S01]  /*b190*/  FFMA R48, R73.reuse, R121, R48 ;  /* 0x0000007949307223 */ /* 0x040fe20000000030 */
[----:B------:R-:W-:Y:S01]  /*b1a0*/  F2FP.SATFINITE.E4M3.F32.PACK_AB_MERGE_C R7, R28, R27, RZ ;  /* 0x0000001b1c07723e */ /* 0x000fe200048070ff */
        /* <DEDUP_REMOVED lines=8> */
[----:B------:R-:W-:Y:S01]  /*b230*/  FMUL R56, R70, R63 ;  /* 0x0000003f46387220 */ /* 0x000fe20000400000 */
[----:B------:R-:W-:Y:S01]  /*b240*/  F2FP.SATFINITE.E4M3.F32.PACK_AB_MERGE_C R4, R2, R0, R3 ;  /* 0x000000000204723e */ /* 0x000fe20004807003 */
[C---:B------:R-:W-:Y:S01]  /*b250*/  FFMA R53, R73.reuse, R126, R53 ;  /* 0x0000007e49357223 */ /* 0x040fe20000000035 */
[----:B------:R-:W-:Y:S01]  /*b260*/  F2FP.SATFINITE.E4M3.F32.PACK_AB_MERGE_C R7, R26, R25, R7 ;  /* 0x000000191a07723e */ /* 0x000fe20004807007 */
[C---:B------:R-:W-:Y:S01]  /*b270*/  FFMA R54, R73.reuse, R127, R54 ;  /* 0x0000007f49367223 */ /* 0x040fe20000000036 */
[--C-:B------:R-:W-:Y:S02]  /*b280*/  HADD2.F32 R74, -RZ, R155.reuse.H0_H0 ;  /* 0x2000009bff4a7230 */ /* 0x100fe40000004100 */
[C---:B------:R-:W-:Y:S01]  /*b290*/  FFMA R55, R73.reuse, R128, R55 ;  /* 0x0000008049377223 */ /* 0x040fe20000000037 */
[----:B------:R-:W-:Y:S01]  /*b2a0*/  HADD2.F32 R131, -RZ, R155.H1_H1 ;  /* 0x3000009bff837230 */ /* 0x000fe20000004100 */
[----:B------:R1:W-:Y:S01]  /*b2b0*/  STS.128 [R176+0xa010], R4 ;  /* 0x00a01004b0007388 */ /* 0x0003e20000000c00 */
[----:B------:R-:W-:Y:S01]  /*b2c0*/  F2FP.SATFINITE.E4M3.F32.PACK_AB_MERGE_C R35, R36, R35, RZ ;  /* 0x000000232423723e */ /* 0x000fe200048070ff */
[C---:B------:R-:W-:Y:S01]  /*b2d0*/  FFMA R56, R73.reuse, R129, R56 ;  /* 0x0000008149387223 */ /* 0x040fe20000000038 */
[----:B------:R-:W-:Y:S01]  /*b2e0*/  F2FP.SATFINITE.E4M3.F32.PACK_AB_MERGE_C R39, R40, R39, RZ ;  /* 0x000000272827723e */ /* 0x000fe200048070ff */
[C---:B------:R-:W-:Y:S01]  /*b2f0*/  FFMA R57, R73.reuse, R72, R57 ;  /* 0x0000004849397223 */ /* 0x040fe20000000039 */
[----:B------:R-:W-:Y:S01]  /*b300*/  F2FP.SATFINITE.E4M3.F32.PACK_AB_MERGE_C R43, R44, R43, RZ ;  /* 0x0000002b2c2b723e */ /* 0x000fe200048070ff */
[C---:B------:R-:W-:Y:S01]  /*b310*/  FFMA R58, R73.reuse, R75, R58 ;  /* 0x0000004b493a7223 */ /* 0x040fe2000000003a */
[C---:B------:R-:W-:Y:S01]  /*b320*/  FFMA R59, R73.reuse, R74, R59 ;  /* 0x0000004a493b7223 */ /* 0x040fe2000000003b */
[----:B------:R-:W-:Y:S01]  /*b330*/  F2FP.SATFINITE.E4M3.F32.PACK_AB_MERGE_C R33, R34, R33, R35 ;  /* 0x000000212221723e */ /* 0x000fe20004807023 */
        /* <DEDUP_REMOVED lines=11> */
[----:B------:R-:W-:Y:S05]  /*b3f0*/  F2FP.SATFINITE.E4M3.F32.PACK_AB_MERGE_C R51, R58, R57, R59 ;  /* 0x000000393a33723e */ /* 0x000fea000480703b */
        /* <DEDUP_REMOVED lines=18> */
.L_x_130:
[----:B------:R-:W-:Y:S05]  /*b520*/  BSYNC.RECONVERGENT B0 ;  /* 0x0000000000007941 */ /* 0x000fea0003800200 */
.L_x_129:
[----:B------:R-:W-:Y:S01]  /*b530*/  R2UR UR4, R160 ;  /* 0x00000000a00472ca */ /* 0x000fe200000e0000 */
[----:B------:R-:W-:Y:S01]  /*b540*/  BAR.SYNC.DEFER_BLOCKING 0x1, 0x80 ;  /* 0x0042000000007b1d */ /* 0x000fe20000010000 */
[----:B------:R-:W-:Y:S01]  /*b550*/  ISETP.NE.AND P0, PT, R162, 0x2, PT ;  /* 0x00000002a200780c */ /* 0x000fe20003f05270 */
[----:B------:R-:W-:Y:S01]  /*b560*/  UISETP.NE.AND UP0, UPT, UR45, URZ, UPT ;  /* 0x000000ff2d00728c */ /* 0x000fe2000bf05270 */
[----:B------:R-:W-:Y:S01]  /*b570*/  ISETP.NE.AND P1, PT, R68, 0x2, PT ;  /* 0x000000024400780c */ /* 0x000fe20003f25270 */
[----:B------:R-:W-:Y:S01]  /*b580*/  UIADD3 UR20, UPT, UPT, UR37, UR59, URZ ;  /* 0x0000003b25147290 */ /* 0x000fe2000fffe0ff */
[----:B------:R-:W-:Y:S02]  /*b590*/  SEL R0, RZ, 0x1, P0 ;  /* 0x00000001ff007807 */ /* 0x000fe40000000000 */
[----:B------:R-:W-:Y:S02]  /*b5a0*/  SEL R3, RZ, 0x1, P1 ;  /* 0x00000001ff037807 */ /* 0x000fe40000800000 */
[----:B------:R-:W-:Y:S02]  /*b5b0*/  LOP3.LUT R167, R167, R0, RZ, 0x3c, !PT ;  /* 0x00000000a7a77212 */ /* 0x000fe400078e3cff */
[----:B------:R-:W-:Y:S01]  /*b5c0*/  LOP3.LUT R168, R168, R3, RZ, 0x3c, !PT ;  /* 0x00000003a8a87212 */ /* 0x000fe200078e3cff */
[----:B------:R-:W-:Y:S01]  /*b5d0*/  UIADD3 UR16, UPT, UPT, UR38, UR4, URZ ;  /* 0x0000000426107290 */ /* 0x000fe2000fffe0ff */
[----:B------:R-:W-:Y:S02]  /*b5e0*/  SEL R162, R162, RZ, P0 ;  /* 0x000000ffa2a27207 */ /* 0x000fe40000000000 */
[----:B------:R-:W-:Y:S01]  /*b5f0*/  SEL R68, R68, RZ, P1 ;  /* 0x000000ff44447207 */ /* 0x000fe20000800000 */
[----:B------:R-:W-:Y:S01]  /*b600*/  UMOV UR36, UR58 ;  /* 0x0000003a00247c82 */ /* 0x000fe20008000000 */
[----:B------:R-:W-:Y:S07]  /*b610*/  BRA.U UP0, `(.L_x_131) ;  /* 0xffffff9900747547 */ /* 0x000fee000b83ffff */
[----:B------:R-:W-:Y:S05]  /*b620*/  EXIT ;  /* 0x000000000000794d */ /* 0x000fea0003800000 */
.L_x_24:
[----:B--2---:R2:W3:Y:S02]  /*b630*/  SYNCS.PHASECHK.TRANS64.TRYWAIT P0, [R0+URZ+0xd0], R3 ;  /* 0x0000d003000075a7 */ /* 0x0044e400080011ff */
[----:B---3--:R-:W-:Y:S05]  /*b640*/  @!P0 NANOSLEEP.SYNCS 0x989680 ;  /* 0x009896800000895d */ /* 0x008fea0003900000 */
[----:B------:R-:W3:Y:S02]  /*b650*/  @!P0 SYNCS.PHASECHK.TRANS64 P0, [R0+URZ+0xd0], R3 ;  /* 0x0000d003000085a7 */ /* 0x000ee400080010ff */
[----:B---3--:R-:W-:Y:S05]  /*b660*/  @!P0 BRA `(.L_x_24) ;  /* 0xfffffffc00f08947 */ /* 0x008fea000383ffff */
[----:B------:R-:W-:Y:S05]  /*b670*/  BRA `(.L_x_132) ;  /* 0xffffff60007c7947 */ /* 0x000fea000383ffff */
.L_x_27:
[----:B--2---:R-:W-:-:S07]  /*b680*/  MOV R0, UR33 ;  /* 0x0000002100007c02 */ /* 0x004fce0008000f00 */
.L_x_133:
[----:B--2---:R2:W3:Y:S02]  /*b690*/  SYNCS.PHASECHK.TRANS64.TRYWAIT P0, [R0+URZ+0x18], R3 ;  /* 0x00001803000075a7 */ /* 0x0044e400080011ff */
[----:B---3--:R-:W-:Y:S05]  /*b6a0*/  @!P0 NANOSLEEP.SYNCS 0x989680 ;  /* 0x009896800000895d */ /* 0x008fea0003900000 */
[----:B------:R-:W3:Y:S02]  /*b6b0*/  @!P0 SYNCS.PHASECHK.TRANS64 P0, [R0+URZ+0x18], R3 ;  /* 0x00001803000085a7 */ /* 0x000ee400080010ff */
[----:B---3--:R-:W-:Y:S05]  /*b6c0*/  @!P0 BRA `(.L_x_133) ;  /* 0xfffffffc00f08947 */ /* 0x008fea000383ffff */
[----:B------:R-:W-:Y:S05]  /*b6d0*/  BRA `(.L_x_26) ;  /* 0xffffff6000bc7947 */ /* 0x000fea000383ffff */
.L_x_34:
[----:B-1----:R-:W-:-:S07]  /*b6e0*/  MOV R0, UR17 ;  /* 0x0000001100007c02 */ /* 0x002fce0008000f00 */
.L_x_134:
[----:B-1----:R1:W2:Y:S02]  /*b6f0*/  SYNCS.PHASECHK.TRANS64.TRYWAIT P0, [R0+URZ+0x18], R3 ;  /* 0x00001803000075a7 */ /* 0x0022a400080011ff */
[----:B--2---:R-:W-:Y:S05]  /*b700*/  @!P0 NANOSLEEP.SYNCS 0x989680 ;  /* 0x009896800000895d */ /* 0x004fea0003900000 */
[----:B------:R-:W2:Y:S02]  /*b710*/  @!P0 SYNCS.PHASECHK.TRANS64 P0, [R0+URZ+0x18], R3 ;  /* 0x00001803000085a7 */ /* 0x000ea400080010ff */
[----:B--2---:R-:W-:Y:S05]  /*b720*/  @!P0 BRA `(.L_x_134) ;  /* 0xfffffffc00f08947 */ /* 0x004fea000383ffff */
[----:B------:R-:W-:Y:S05]  /*b730*/  BRA `(.L_x_33) ;  /* 0xffffff6400787947 */ /* 0x000fea000383ffff */
.L_x_39:
[----:B-1----:R1:W2:Y:S02]  /*b740*/  SYNCS.PHASECHK.TRANS64.TRYWAIT P0, [R3+URZ+0x80], R0 ;  /* 0x00008000030075a7 */ /* 0x0022a400080011ff */
[----:B--2---:R-:W-:Y:S05]  /*b750*/  @!P0 NANOSLEEP.SYNCS 0x989680 ;  /* 0x009896800000895d */ /* 0x004fea0003900000 */
[----:B------:R-:W2:Y:S02]  /*b760*/  @!P0 SYNCS.PHASECHK.TRANS64 P0, [R3+URZ+0x80], R0 ;  /* 0x00008000030085a7 */ /* 0x000ea400080010ff */
[----:B--2---:R-:W-:Y:S05]  /*b770*/  @!P0 BRA `(.L_x_39) ;  /* 0xfffffffc00f08947 */ /* 0x004fea000383ffff */
[----:B------:R-:W-:Y:S05]  /*b780*/  BRA `(.L_x_135) ;  /* 0xffffff6800187947 */ /* 0x000fea000383ffff */
.L_x_43:
[----:B-1----:R-:W-:-:S07]  /*b790*/  MOV R0, UR4 ;  /* 0x0000000400007c02 */ /* 0x002fce0008000f00 */
.L_x_136:
[----:B-1----:R1:W2:Y:S02]  /*b7a0*/  SYNCS.PHASECHK.TRANS64.TRYWAIT P0, [R0+URZ], R3 ;  /* 0x00000003000075a7 */ /* 0x0022a400080011ff */
[----:B--2---:R-:W-:Y:S05]  /*b7b0*/  @!P0 NANOSLEEP.SYNCS 0x989680 ;  /* 0x009896800000895d */ /* 0x004fea0003900000 */
[----:B------:R-:W2:Y:S02]  /*b7c0*/  @!P0 SYNCS.PHASECHK.TRANS64 P0, [R0+URZ], R3 ;  /* 0x00000003000085a7 */ /* 0x000ea400080010ff */
[----:B--2---:R-:W-:Y:S05]  /*b7d0*/  @!P0 BRA `(.L_x_136) ;  /* 0xfffffffc00f08947 */ /* 0x004fea000383ffff */
[----:B------:R-:W-:Y:S05]  /*b7e0*/  BRA `(.L_x_137) ;  /* 0xffffff6c00c07947 */ /* 0x000fea000383ffff */
.L_x_44:
[----:B------:R-:W-:-:S07]  /*b7f0*/  MOV R0, UR5 ;  /* 0x0000000500007c02 */ /* 0x000fce0008000f00 */
.L_x_138:
[----:B-1----:R1:W2:Y:S02]  /*b800*/  SYNCS.PHASECHK.TRANS64.TRYWAIT P0, [R0+URZ], R3 ;  /* 0x00000003000075a7 */ /* 0x0022a400080011ff */
[----:B--2---:R-:W-:Y:S05]  /*b810*/  @!P0 NANOSLEEP.SYNCS 0x989680 ;  /* 0x009896800000895d */ /* 0x004fea0003900000 */
[----:B------:R-:W2:Y:S02]  /*b820*/  @!P0 SYNCS.PHASECHK.TRANS64 P0, [R0+URZ], R3 ;  /* 0x00000003000085a7 */ /* 0x000ea400080010ff */
[----:B--2---:R-:W-:Y:S05]  /*b830*/  @!P0 BRA `(.L_x_138) ;  /* 0xfffffffc00f08947 */ /* 0x004fea000383ffff */
[----:B------:R-:W-:Y:S05]  /*b840*/  BRA `(.L_x_139) ;  /* 0xffffff6c00cc7947 */ /* 0x000fea000383ffff */
.L_x_47:
[----:B-1----:R1:W2:Y:S02]  /*b850*/  SYNCS.PHASECHK.TRANS64.TRYWAIT P0, [R2+URZ+0xc0], R5 ;  /* 0x0000c005020075a7 */ /* 0x0022a400080011ff */
[----:B--2---:R-:W-:Y:S05]  /*b860*/  @!P0 NANOSLEEP.SYNCS 0x989680 ;  /* 0x009896800000895d */ /* 0x004fea0003900000 */
[----:B------:R-:W2:Y:S02]  /*b870*/  @!P0 SYNCS.PHASECHK.TRANS64 P0, [R2+URZ+0xc0], R5 ;  /* 0x0000c005020085a7 */ /* 0x000ea400080010ff */
[----:B--2---:R-:W-:Y:S05]  /*b880*/  @!P0 BRA `(.L_x_47) ;  /* 0xfffffffc00f08947 */ /* 0x004fea000383ffff */
[----:B------:R-:W-:Y:S05]  /*b890*/  BRA `(.L_x_140) ;  /* 0xffffff7000307947 */ /* 0x000fea000383ffff */
.L_x_48:
[----:B------:R-:W-:-:S07]  /*b8a0*/  MOV R2, UR4 ;  /* 0x0000000400027c02 */ /* 0x000fce0008000f00 */
.L_x_141:
[----:B-1----:R1:W2:Y:S02]  /*b8b0*/  SYNCS.PHASECHK.TRANS64.TRYWAIT P0, [R2+URZ+0x90], R5 ;  /* 0x00009005020075a7 */ /* 0x0022a400080011ff */
[----:B--2---:R-:W-:Y:S05]  /*b8c0*/  @!P0 NANOSLEEP.SYNCS 0x989680 ;  /* 0x009896800000895d */ /* 0x004fea0003900000 */
[----:B------:R-:W2:Y:S02]  /*b8d0*/  @!P0 SYNCS.PHASECHK.TRANS64 P0, [R2+URZ+0x90], R5 ;  /* 0x00009005020085a7 */ /* 0x000ea400080010ff */
[----:B--2---:R-:W-:Y:S05]  /*b8e0*/  @!P0 BRA `(.L_x_141) ;  /* 0xfffffffc00f08947 */ /* 0x004fea000383ffff */
[----:B------:R-:W-:Y:S05]  /*b8f0*/  BRA `(.L_x_142) ;  /* 0xffffff7000407947 */ /* 0x000fea000383ffff */
.L_x_49:
[----:B-1----:R1:W2:Y:S02]  /*b900*/  SYNCS.PHASECHK.TRANS64.TRYWAIT P1, [R2+URZ+0x80], R5 ;  /* 0x00008005020075a7 */ /* 0x0022a400080211ff */
[----:B--2---:R-:W-:Y:S05]  /*b910*/  @!P1 NANOSLEEP.SYNCS 0x989680 ;  /* 0x009896800000995d */ /* 0x004fea0003900000 */
[----:B------:R-:W2:Y:S02]  /*b920*/  @!P1 SYNCS.PHASECHK.TRANS64 P1, [R2+URZ+0x80], R5 ;  /* 0x00008005020095a7 */ /* 0x000ea400080210ff */
[----:B--2---:R-:W-:Y:S05]  /*b930*/  @!P1 BRA `(.L_x_49) ;  /* 0xfffffffc00f09947 */ /* 0x004fea000383ffff */
[----:B------:R-:W-:Y:S05]  /*b940*/  BRA `(.L_x_143) ;  /* 0xffffff7000707947 */ /* 0x000fea000383ffff */
.L_x_52:
[----:B------:R-:W-:-:S07]  /*b950*/  MOV R0, UR4 ;  /* 0x0000000400007c02 */ /* 0x000fce0008000f00 */
.L_x_144:
[----:B-1----:R1:W2:Y:S02]  /*b960*/  SYNCS.PHASECHK.TRANS64.TRYWAIT P0, [R0+URZ+0x90], R3 ;  /* 0x00009003000075a7 */ /* 0x0022a400080011ff */
[----:B--2---:R-:W-:Y:S05]  /*b970*/  @!P0 NANOSLEEP.SYNCS 0x989680 ;  /* 0x009896800000895d */ /* 0x004fea0003900000 */
[----:B------:R-:W2:Y:S02]  /*b980*/  @!P0 SYNCS.PHASECHK.TRANS64 P0, [R0+URZ+0x90], R3 ;  /* 0x00009003000085a7 */ /* 0x000ea400080010ff */
[----:B--2---:R-:W-:Y:S05]  /*b990*/  @!P0 BRA `(.L_x_144) ;  /* 0xfffffffc00f08947 */ /* 0x004fea000383ffff */
[----:B------:R-:W-:Y:S05]  /*b9a0*/  BRA `(.L_x_51) ;  /* 0xffffff7000c47947 */ /* 0x000fea000383ffff */
.L_x_59:
[----:B-1----:R1:W2:Y:S02]  /*b9b0*/  SYNCS.PHASECHK.TRANS64.TRYWAIT P1, [R0+URZ+0x80], R5 ;  /* 0x00008005000075a7 */ /* 0x0022a400080211ff */
[----:B--2---:R-:W-:Y:S05]  /*b9c0*/  @!P1 NANOSLEEP.SYNCS 0x989680 ;  /* 0x009896800000995d */ /* 0x004fea0003900000 */
[----:B------:R-:W2:Y:S02]  /*b9d0*/  @!P1 SYNCS.PHASECHK.TRANS64 P1, [R0+URZ+0x80], R5 ;  /* 0x00008005000095a7 */ /* 0x000ea400080210ff */
[----:B--2---:R-:W-:Y:S05]  /*b9e0*/  @!P1 BRA `(.L_x_59) ;  /* 0xfffffffc00f09947 */ /* 0x004fea000383ffff */
[----:B------:R-:W-:Y:S05]  /*b9f0*/  BRA `(.L_x_145) ;  /* 0xffffff78003c7947 */ /* 0x000fea000383ffff */
.L_x_60:
[----:B------:R-:W-:-:S07]  /*ba00*/  MOV R3, UR30 ;  /* 0x0000001e00037c02 */ /* 0x000fce0008000f00 */
.L_x_146:
[----:B-1----:R1:W2:Y:S02]  /*ba10*/  SYNCS.PHASECHK.TRANS64.TRYWAIT P0, [R3+URZ+0xb0], R0 ;  /* 0x0000b000030075a7 */ /* 0x0022a400080011ff */
[----:B--2---:R-:W-:Y:S05]  /*ba20*/  @!P0 NANOSLEEP.SYNCS 0x989680 ;  /* 0x009896800000895d */ /* 0x004fea0003900000 */
[----:B------:R-:W2:Y:S02]  /*ba30*/  @!P0 SYNCS.PHASECHK.TRANS64 P0, [R3+URZ+0xb0], R0 ;  /* 0x0000b000030085a7 */ /* 0x000ea400080010ff */
[----:B--2---:R-:W-:Y:S05]  /*ba40*/  @!P0 BRA `(.L_x_146) ;  /* 0xfffffffc00f08947 */ /* 0x004fea000383ffff */
[----:B------:R-:W-:Y:S05]  /*ba50*/  BRA `(.L_x_147) ;  /* 0xffffff7800747947 */ /* 0x000fea000383ffff */
.L_x_63:
[----:B------:R-:W-:Y:S07]  /*ba60*/  MOV R0, UR5 ;  /* 0x0000000500007c02 */ /* 0x000fee0008000f00 */
.L_x_148:
[----:B-1----:R1:W2:Y:S02]  /*ba70*/  SYNCS.PHASECHK.TRANS64.TRYWAIT P0, [R0+URZ], R3 ;  /* 0x00000003000075a7 */ /* 0x0022a400080011ff */
[----:B--2---:R-:W-:Y:S05]  /*ba80*/  @!P0 NANOSLEEP.SYNCS 0x989680 ;  /* 0x009896800000895d */ /* 0x004fea0003900000 */
[----:B------:R-:W2:Y:S02]  /*ba90*/  @!P0 SYNCS.PHASECHK.TRANS64 P0, [R0+URZ], R3 ;  /* 0x00000003000085a7 */ /* 0x000ea400080010ff */
[----:B--2---:R-:W-:Y:S05]  /*baa0*/  @!P0 BRA `(.L_x_148) ;  /* 0xfffffffc00f08947 */ /* 0x004fea000383ffff */
[----:B------:R-:W-:Y:S05]  /*bab0*/  BRA `(.L_x_62) ;  /* 0xffffff7800907947 */ /* 0x000fea000383ffff */
.L_x_66:
[----:B------:R-:W-:-:S07]  /*bac0*/  MOV R0, UR4 ;  /* 0x0000000400007c02 */ /* 0x000fce0008000f00 */
.L_x_149:
[----:B--2---:R2:W4:Y:S02]  /*bad0*/  SYNCS.PHASECHK.TRANS64.TRYWAIT P0, [R0+URZ], R3 ;  /* 0x00000003000075a7 */ /* 0x00452400080011ff */
[----:B----4-:R-:W-:Y:S05]  /*bae0*/  @!P0 NANOSLEEP.SYNCS 0x989680 ;  /* 0x009896800000895d */ /* 0x010fea0003900000 */
[----:B------:R-:W4:Y:S02]  /*baf0*/  @!P0 SYNCS.PHASECHK.TRANS64 P0, [R0+URZ], R3 ;  /* 0x00000003000085a7 */ /* 0x000f2400080010ff */
[----:B----4-:R-:W-:Y:S05]  /*bb00*/  @!P0 BRA `(.L_x_149) ;  /* 0xfffffffc00f08947 */ /* 0x010fea000383ffff */
[----:B------:R-:W-:Y:S05]  /*bb10*/  BRA `(.L_x_150) ;  /* 0xffffff7c006c7947 */ /* 0x000fea000383ffff */
.L_x_67:
[----:B------:R-:W-:-:S07]  /*bb20*/  MOV R0, UR4 ;  /* 0x0000000400007c02 */ /* 0x000fce0008000f00 */
.L_x_151:
[----:B-1----:R1:W2:Y:S02]  /*bb30*/  SYNCS.PHASECHK.TRANS64.TRYWAIT P0, [R0+URZ], R3 ;  /* 0x00000003000075a7 */ /* 0x0022a400080011ff */
[----:B--2---:R-:W-:Y:S05]  /*bb40*/  @!P0 NANOSLEEP.SYNCS 0x989680 ;  /* 0x009896800000895d */ /* 0x004fea0003900000 */
[----:B------:R-:W2:Y:S02]  /*bb50*/  @!P0 SYNCS.PHASECHK.TRANS64 P0, [R0+URZ], R3 ;  /* 0x00000003000085a7 */ /* 0x000ea400080010ff */
[----:B--2---:R-:W-:Y:S05]  /*bb60*/  @!P0 BRA `(.L_x_151) ;  /* 0xfffffffc00f08947 */ /* 0x004fea000383ffff */
[----:B------:R-:W-:Y:S05]  /*bb70*/  BRA `(.L_x_152) ;  /* 0xffffff7c00787947 */ /* 0x000fea000383ffff */
.L_x_72:
[----:B--2---:R2:W3:Y:S02]  /*bb80*/  SYNCS.PHASECHK.TRANS64.TRYWAIT P0, [R12+URZ+0x80], R9 ;  /* 0x000080090c0075a7 */ /* 0x0044e400080011ff */
[----:B---3--:R-:W-:Y:S05]  /*bb90*/  @!P0 NANOSLEEP.SYNCS 0x989680 ;  /* 0x009896800000895d */ /* 0x008fea0003900000 */
[----:B------:R-:W3:Y:S02]  /*bba0*/  @!P0 SYNCS.PHASECHK.TRANS64 P0, [R12+URZ+0x80], R9 ;  /* 0x000080090c0085a7 */ /* 0x000ee400080010ff */
[----:B---3--:R-:W-:Y:S05]  /*bbb0*/  @!P0 BRA `(.L_x_72) ;  /* 0xfffffffc00f08947 */ /* 0x008fea000383ffff */
[----:B------:R-:W-:Y:S05]  /*bbc0*/  BRA `(.L_x_153) ;  /* 0xffffff8000a87947 */ /* 0x000fea000383ffff */
.L_x_75:
[----:B------:R-:W-:Y:S07]  /*bbd0*/  MOV R0, UR21 ;  /* 0x0000001500007c02 */ /* 0x000fee0008000f00 */
.L_x_154:
[----:B--2---:R2:W3:Y:S02]  /*bbe0*/  SYNCS.PHASECHK.TRANS64.TRYWAIT P2, [R0+URZ+0x78], R11 ;  /* 0x0000780b000075a7 */ /* 0x0044e400080411ff */
[----:B---3--:R-:W-:Y:S05]  /*bbf0*/  @!P2 NANOSLEEP.SYNCS 0x989680 ;  /* 0x009896800000a95d */ /* 0x008fea0003900000 */
[----:B------:R-:W3:Y:S02]  /*bc00*/  @!P2 SYNCS.PHASECHK.TRANS64 P2, [R0+URZ+0x78], R11 ;  /* 0x0000780b0000a5a7 */ /* 0x000ee400080410ff */
[----:B---3--:R-:W-:Y:S05]  /*bc10*/  @!P2 BRA `(.L_x_154) ;  /* 0xfffffffc00f0a947 */ /* 0x008fea000383ffff */
[----:B------:R-:W-:Y:S05]  /*bc20*/  BRA `(.L_x_74) ;  /* 0xffffff8800107947 */ /* 0x000fea000383ffff */
.L_x_78:
[----:B--2---:R-:W-:Y:S07]  /*bc30*/  MOV R0, UR21 ;  /* 0x0000001500007c02 */ /* 0x004fee0008000f00 */
.L_x_155:
[----:B--2---:R2:W3:Y:S02]  /*bc40*/  SYNCS.PHASECHK.TRANS64.TRYWAIT P0, [R0+URZ+0x50], R9 ;  /* 0x00005009000075a7 */ /* 0x0044e400080011ff */
[----:B---3--:R-:W-:Y:S05]  /*bc50*/  @!P0 NANOSLEEP.SYNCS 0x989680 ;  /* 0x009896800000895d */ /* 0x008fea0003900000 */
[----:B------:R-:W3:Y:S02]  /*bc60*/  @!P0 SYNCS.PHASECHK.TRANS64 P0, [R0+URZ+0x50], R9 ;  /* 0x00005009000085a7 */ /* 0x000ee400080010ff */
[----:B---3--:R-:W-:Y:S05]  /*bc70*/  @!P0 BRA `(.L_x_155) ;  /* 0xfffffffc00f08947 */ /* 0x008fea000383ffff */
[----:B------:R-:W-:Y:S05]  /*bc80*/  BRA `(.L_x_156) ;  /* 0xffffff88006c7947 */ /* 0x000fea000383ffff */
.L_x_79:
[----:B------:R-:W-:Y:S07]  /*bc90*/  MOV R0, UR21 ;  /* 0x0000001500007c02 */ /* 0x000fee0008000f00 */
.L_x_157:
[----:B--2---:R2:W3:Y:S02]  /*bca0*/  SYNCS.PHASECHK.TRANS64.TRYWAIT P0, [R0+URZ+0x58], R9 ;  /* 0x00005809000075a7 */ /* 0x0044e400080011ff */
[----:B---3--:R-:W-:Y:S05]  /*bcb0*/  @!P0 NANOSLEEP.SYNCS 0x989680 ;  /* 0x009896800000895d */ /* 0x008fea0003900000 */
[----:B------:R-:W3:Y:S02]  /*bcc0*/  @!P0 SYNCS.PHASECHK.TRANS64 P0, [R0+URZ+0x58], R9 ;  /* 0x00005809000085a7 */ /* 0x000ee400080010ff */
[----:B---3--:R-:W-:Y:S05]  /*bcd0*/  @!P0 BRA `(.L_x_157) ;  /* 0xfffffffc00f08947 */ /* 0x008fea000383ffff */
[----:B------:R-:W-:Y:S05]  /*bce0*/  BRA `(.L_x_158) ;  /* 0xffffff8800a47947 */ /* 0x000fea000383ffff */
.L_x_80:
[----:B------:R-:W-:Y:S07]  /*bcf0*/  MOV R0, UR21 ;  /* 0x0000001500007c02 */ /* 0x000fee0008000f00 */
.L_x_159:
[----:B--2---:R2:W3:Y:S02]  /*bd00*/  SYNCS.PHASECHK.TRANS64.TRYWAIT P0, [R0+URZ+0x60], R9 ;  /* 0x00006009000075a7 */ /* 0x0044e400080011ff */
[----:B---3--:R-:W-:Y:S05]  /*bd10*/  @!P0 NANOSLEEP.SYNCS 0x989680 ;  /* 0x009896800000895d */ /* 0x008fea0003900000 */
[----:B------:R-:W3:Y:S02]  /*bd20*/  @!P0 SYNCS.PHASECHK.TRANS64 P0, [R0+URZ+0x60], R9 ;  /* 0x00006009000085a7 */ /* 0x000ee400080010ff */
[----:B---3--:R-:W-:Y:S05]  /*bd30*/  @!P0 BRA `(.L_x_159) ;  /* 0xfffffffc00f08947 */ /* 0x008fea000383ffff */
[----:B------:R-:W-:Y:S05]  /*bd40*/  BRA `(.L_x_160) ;  /* 0xffffff8800e87947 */ /* 0x000fea000383ffff */
.L_x_81:
[----:B------:R-:W-:Y:S07]  /*bd50*/  MOV R0, UR21 ;  /* 0x0000001500007c02 */ /* 0x000fee0008000f00 */
.L_x_161:
[----:B--2---:R2:W3:Y:S02]  /*bd60*/  SYNCS.PHASECHK.TRANS64.TRYWAIT P0, [R0+URZ+0x68], R9 ;  /* 0x00006809000075a7 */ /* 0x0044e400080011ff */
[----:B---3--:R-:W-:Y:S05]  /*bd70*/  @!P0 NANOSLEEP.SYNCS 0x989680 ;  /* 0x009896800000895d */ /* 0x008fea0003900000 */
[----:B------:R-:W3:Y:S02]  /*bd80*/  @!P0 SYNCS.PHASECHK.TRANS64 P0, [R0+URZ+0x68], R9 ;  /* 0x00006809000085a7 */ /* 0x000ee400080010ff */
[----:B---3--:R-:W-:Y:S05]  /*bd90*/  @!P0 BRA `(.L_x_161) ;  /* 0xfffffffc00f08947 */ /* 0x008fea000383ffff */
[----:B------:R-:W-:Y:S05]  /*bda0*/  BRA `(.L_x_162) ;  /* 0xffffff8c00287947 */ /* 0x000fea000383ffff */
.L_x_83:
[----:B------:R-:W-:-:S07]  /*bdb0*/  MOV R0, UR21 ;  /* 0x0000001500007c02 */ /* 0x000fce0008000f00 */
.L_x_163:
[----:B---3--:R3:W4:Y:S02]  /*bdc0*/  SYNCS.PHASECHK.TRANS64.TRYWAIT P0, [R0+URZ+0x50], R3 ;  /* 0x00005003000075a7 */ /* 0x00872400080011ff */
[----:B----4-:R-:W-:Y:S05]  /*bdd0*/  @!P0 NANOSLEEP.SYNCS 0x989680 ;  /* 0x009896800000895d */ /* 0x010fea0003900000 */
[----:B------:R-:W4:Y:S02]  /*bde0*/  @!P0 SYNCS.PHASECHK.TRANS64 P0, [R0+URZ+0x50], R3 ;  /* 0x00005003000085a7 */ /* 0x000f2400080010ff */
[----:B----4-:R-:W-:Y:S05]  /*bdf0*/  @!P0 BRA `(.L_x_163) ;  /* 0xfffffffc00f08947 */ /* 0x010fea000383ffff */
[----:B------:R-:W-:Y:S05]  /*be00*/  BRA `(.L_x_164) ;  /* 0xffffff8c009c7947 */ /* 0x000fea000383ffff */
.L_x_84:
[----:B---3--:R-:W-:-:S07]  /*be10*/  MOV R0, UR21 ;  /* 0x0000001500007c02 */ /* 0x008fce0008000f00 */
.L_x_165:
[----:B---3--:R3:W4:Y:S02]  /*be20*/  SYNCS.PHASECHK.TRANS64.TRYWAIT P0, [R0+URZ+0x58], R3 ;  /* 0x00005803000075a7 */ /* 0x00872400080011ff */
[----:B----4-:R-:W-:Y:S05]  /*be30*/  @!P0 NANOSLEEP.SYNCS 0x989680 ;  /* 0x009896800000895d */ /* 0x010fea0003900000 */
[----:B------:R-:W4:Y:S02]  /*be40*/  @!P0 SYNCS.PHASECHK.TRANS64 P0, [R0+URZ+0x58], R3 ;  /* 0x00005803000085a7 */ /* 0x000f2400080010ff */
[----:B----4-:R-:W-:Y:S05]  /*be50*/  @!P0 BRA `(.L_x_165) ;  /* 0xfffffffc00f08947 */ /* 0x010fea000383ffff */
[----:B------:R-:W-:Y:S05]  /*be60*/  BRA `(.L_x_166) ;  /* 0xffffff8c008c7947 */ /* 0x000fea000383ffff */
.L_x_85:
[----:B---3--:R-:W-:-:S07]  /*be70*/  MOV R0, UR21 ;  /* 0x0000001500007c02 */ /* 0x008fce0008000f00 */
.L_x_167:
[----:B---3--:R3:W4:Y:S02]  /*be80*/  SYNCS.PHASECHK.TRANS64.TRYWAIT P0, [R0+URZ+0x60], R3 ;  /* 0x00006003000075a7 */ /* 0x00872400080011ff */
[----:B----4-:R-:W-:Y:S05]  /*be90*/  @!P0 NANOSLEEP.SYNCS 0x989680 ;  /* 0x009896800000895d */ /* 0x010fea0003900000 */
[----:B------:R-:W4:Y:S02]  /*bea0*/  @!P0 SYNCS.PHASECHK.TRANS64 P0, [R0+URZ+0x60], R3 ;  /* 0x00006003000085a7 */ /* 0x000f2400080010ff */
[----:B----4-:R-:W-:Y:S05]  /*beb0*/  @!P0 BRA `(.L_x_167) ;  /* 0xfffffffc00f08947 */ /* 0x010fea000383ffff */
[----:B------:R-:W-:Y:S05]  /*bec0*/  BRA `(.L_x_168) ;  /* 0xffffff8c007c7947 */ /* 0x000fea000383ffff */
.L_x_87:
[----:B-1----:R1:W2:Y:S02]  /*bed0*/  SYNCS.PHASECHK.TRANS64.TRYWAIT P0, [R3+URZ+0x80], R0 ;  /* 0x00008000030075a7 */ /* 0x0022a400080011ff */
[----:B--2---:R-:W-:Y:S05]  /*bee0*/  @!P0 NANOSLEEP.SYNCS 0x989680 ;  /* 0x009896800000895d */ /* 0x004fea0003900000 */
[----:B------:R-:W2:Y:S02]  /*bef0*/  @!P0 SYNCS.PHASECHK.TRANS64 P0, [R3+URZ+0x80], R0 ;  /* 0x00008000030085a7 */ /* 0x000ea400080010ff */
[----:B--2---:R-:W-:Y:S05]  /*bf00*/  @!P0 BRA `(.L_x_87) ;  /* 0xfffffffc00f08947 */ /* 0x004fea000383ffff */
[----:B------:R-:W-:Y:S05]  /*bf10*/  BRA `(.L_x_169) ;  /* 0xffffff9000487947 */ /* 0x000fea000383ffff */
.L_x_98:
[----:B--2---:R2:W1:Y:S02]  /*bf20*/  SYNCS.PHASECHK.TRANS64.TRYWAIT P1, [R3+URZ+0x30], R2 ;  /* 0x00003002030075a7 */ /* 0x00446400080211ff */
[----:B-1----:R-:W-:Y:S05]  /*bf30*/  @!P1 NANOSLEEP.SYNCS 0x989680 ;  /* 0x009896800000995d */ /* 0x002fea0003900000 */
[----:B------:R-:W1:Y:S02]  /*bf40*/  @!P1 SYNCS.PHASECHK.TRANS64 P1, [R3+URZ+0x30], R2 ;  /* 0x00003002030095a7 */ /* 0x000e6400080210ff */
[----:B-1----:R-:W-:Y:S05]  /*bf50*/  @!P1 BRA `(.L_x_98) ;  /* 0xfffffffc00f09947 */ /* 0x002fea000383ffff */
[----:B------:R-:W-:Y:S05]  /*bf60*/  BRA `(.L_x_97) ;  /* 0xffffff9c00cc7947 */ /* 0x000fea000383ffff */
.L_x_100:
[----:B--2---:R2:W4:Y:S02]  /*bf70*/  SYNCS.PHASECHK.TRANS64.TRYWAIT P0, [R177+URZ+0xa0], R4 ;  /* 0x0000a004b10075a7 */ /* 0x00452400080011ff */
[----:B----4-:R-:W-:Y:S05]  /*bf80*/  @!P0 NANOSLEEP.SYNCS 0x989680 ;  /* 0x009896800000895d */ /* 0x010fea0003900000 */
[----:B------:R-:W4:Y:S02]  /*bf90*/  @!P0 SYNCS.PHASECHK.TRANS64 P0, [R177+URZ+0xa0], R4 ;  /* 0x0000a004b10085a7 */ /* 0x000f2400080010ff */
[----:B----4-:R-:W-:Y:S05]  /*bfa0*/  @!P0 BRA `(.L_x_100) ;  /* 0xfffffffc00f08947 */ /* 0x010fea000383ffff */
[----:B------:R-:W-:Y:S05]  /*bfb0*/  BRA `(.L_x_99) ;  /* 0xffffffa000247947 */ /* 0x000fea000383ffff */
.L_x_109:
[----:B---3--:R3:W4:Y:S02]  /*bfc0*/  SYNCS.PHASECHK.TRANS64.TRYWAIT P0, [R190+URZ+0x30], R5 ;  /* 0x00003005be0075a7 */ /* 0x00872400080011ff */
[----:B----4-:R-:W-:Y:S05]  /*bfd0*/  @!P0 NANOSLEEP.SYNCS 0x989680 ;  /* 0x009896800000895d */ /* 0x010fea0003900000 */
[----:B------:R-:W4:Y:S02]  /*bfe0*/  @!P0 SYNCS.PHASECHK.TRANS64 P0, [R190+URZ+0x30], R5 ;  /* 0x00003005be0085a7 */ /* 0x000f2400080010ff */
[----:B----4-:R-:W-:Y:S05]  /*bff0*/  @!P0 BRA `(.L_x_109) ;  /* 0xfffffffc00f08947 */ /* 0x010fea000383ffff */
[----:B------:R-:W-:Y:S05]  /*c000*/  BRA `(.L_x_108) ;  /* 0xffffffb400347947 */ /* 0x000fea000383ffff */
.L_x_118:
[----:B---3--:R3:W4:Y:S02]  /*c010*/  SYNCS.PHASECHK.TRANS64.TRYWAIT P0, [R0+URZ+0x30], R7 ;  /* 0x00003007000075a7 */ /* 0x00872400080011ff */
[----:B----4-:R-:W-:Y:S05]  /*c020*/  @!P0 NANOSLEEP.SYNCS 0x989680 ;  /* 0x009896800000895d */ /* 0x010fea0003900000 */
[----:B------:R-:W4:Y:S02]  /*c030*/  @!P0 SYNCS.PHASECHK.TRANS64 P0, [R0+URZ+0x30], R7 ;  /* 0x00003007000085a7 */ /* 0x000f2400080010ff */
[----:B----4-:R-:W-:Y:S05]  /*c040*/  @!P0 BRA `(.L_x_118) ;  /* 0xfffffffc00f08947 */ /* 0x010fea000383ffff */
[----:B------:R-:W-:Y:S05]  /*c050*/  BRA `(.L_x_117) ;  /* 0xffffffc8008c7947 */ /* 0x000fea000383ffff */
.L_x_127:
[----:B---3--:R3:W4:Y:S02]  /*c060*/  SYNCS.PHASECHK.TRANS64.TRYWAIT P0, [R0+URZ+0x30], R5 ;  /* 0x00003005000075a7 */ /* 0x00872400080011ff */
[----:B----4-:R-:W-:Y:S05]  /*c070*/  @!P0 NANOSLEEP.SYNCS 0x989680 ;  /* 0x009896800000895d */ /* 0x010fea0003900000 */
[----:B------:R-:W4:Y:S02]  /*c080*/  @!P0 SYNCS.PHASECHK.TRANS64 P0, [R0+URZ+0x30], R5 ;  /* 0x00003005000085a7 */ /* 0x000f2400080010ff */
[----:B----4-:R-:W-:Y:S05]  /*c090*/  @!P0 BRA `(.L_x_127) ;  /* 0xfffffffc00f08947 */ /* 0x010fea000383ffff */
[----:B------:R-:W-:Y:S05]  /*c0a0*/  BRA `(.L_x_126) ;  /* 0xffffffdc00f07947 */ /* 0x000fea000383ffff */
        .weak           $__internal_0_$__cuda_sm10x_tcgen05_guardrail_trap_col_being_dealloced_not_returned_by_alloc
        .type           $__internal_0_$__cuda_sm10x_tcgen05_guardrail_trap_col_being_dealloced_not_returned_by_alloc,@function
        .size           $__internal_0_$__cuda_sm10x_tcgen05_guardrail_trap_col_being_dealloced_not_returned_by_alloc,($__internal_1_$__cuda_sm10x_tcgen05_guardrail_trap_phase_invalid_during_alloc - $__internal_0_$__cuda_sm10x_tcgen05_guardrail_trap_col_being_dealloced_not_returned_by_alloc)
$__internal_0_$__cuda_sm10x_tcgen05_guardrail_trap_col_being_dealloced_not_returned_by_alloc:
[----:B------:R-:W-:Y:S05]  /*c0b0*/  BPT.TRAP 0x1 ;  /* 0x000000040000795c */ /* 0x000fea0000300000 */
[----:B------:R-:W-:-:S04]  /*c0c0*/  HFMA2 R3, -RZ, RZ, 0, 0 ;  /* 0x00000000ff037431 */ /* 0x000fc800000001ff */
[----:B------:R-:W-:Y:S05]  /*c0d0*/  RET.REL.NODEC R2 `(_ZN7cutlass13device_kernelINS_4gemm6kernel13GemmUniversalIN4cute5tupleIJiiiiEEENS1_10collective13CollectiveMmaINS1_35MainloopSm100TmaUmmaWarpSpecializedILi3ELi2ELi2ENS5_IJNS4_1CILi1EEENSA_ILi2EEESB_EEEEENS5_IJNSA_ILi128EEENSA_ILi256EEESF_EEENS_12float_e4m3_tENS5_IJlSB_lEEESI_SJ_NS4_8TiledMMAINS4_8MMA_AtomIJNS4_10MMA_TraitsINS4_19SM100_MMA_F8F6F4_SSEJSI_SI_fSF_SG_NS4_17integral_constantINS4_4UMMA5MajorELSQ_0EEESR_NSO_INSP_7ScaleInELSS_0EEEST_EEEEEENS4_6LayoutINS5_IJSB_SB_SB_EEENS5_IJNSA_ILi0EEESY_SY_EEEEENS5_IJNS4_10UnderscoreES11_S11_EEEEENS4_23SM90_TMA_LOAD_MULTICASTENS4_14ComposedLayoutINS4_7SwizzleILi3ELi4ELi3EEENS4_18smem_ptr_flag_bitsILi8EEENSW_INS5_IJNSA_ILi8EEESF_EEENS5_IJSF_SB_EEEEEEEvNS4_8identityENS4_13SM90_TMA_LOADES1E_vS1F_EENS_8epilogue10collective18CollectiveEpilogueINS1I_23Sm100TmaWarpSpecializedILi4ELi2ELi64ELb0ELb0EEEJSH_NS5_IJNSW_ISF_SB_EENSW_INSA_ILi64EEESB_EEEEESI_SJ_SI_SJ_NS1I_6fusion15FusionCallbacksIS1M_NS1R_17LinearCombinationISI_fSI_fLNS_15FloatRoundStyleE2EEESH_S1Q_JEEENS4_5SM1004TMEM4LOAD26SM100_TMEM_LOAD_32dp32b64xES1G_NS15_INS16_ILi2ELi4ELi3EEES19_NSW_INS5_IJS1A_S1O_EEENS5_IJS1O_SB_EEEEEEENS4_39AutoVectorizingCopyWithAssumedAlignmentILi128EEENS4_14SM90_TMA_STOREES25_S27_S27_EEEvvEEEEvNT_6ParamsE) ;  /* 0xffffff3c02c87950 */ /* 0x000fea0003c3ffff */
        .weak           $__internal_1_$__cuda_sm10x_tcgen05_guardrail_trap_phase_invalid_during_alloc
        .type           $__internal_1_$__cuda_sm10x_tcgen05_guardrail_trap_phase_invalid_during_alloc,@function
        .size           $__internal_1_$__cuda_sm10x_tcgen05_guardrail_trap_phase_invalid_during_alloc,($__internal_2_$__cuda_sm10x_tcgen05_guardrail_trap_unallocated_columns_being_dealloced - $__internal_1_$__cuda_sm10x_tcgen05_guardrail_trap_phase_invalid_during_alloc)
$__internal_1_$__cuda_sm10x_tcgen05_guardrail_trap_phase_invalid_during_alloc:
[----:B------:R-:W-:Y:S05]  /*c0e0*/  BPT.TRAP 0x1 ;  /* 0x000000040000795c */ /* 0x000fea0000300000 */
[----:B------:R-:W-:-:S04]  /*c0f0*/  MOV R5, 0x0 ;  /* 0x0000000000057802 */ /* 0x000fc80000000f00 */
[----:B------:R-:W-:Y:S05]  /*c100*/  RET.REL.NODEC R4 `(_ZN7cutlass13device_kernelINS_4gemm6kernel13GemmUniversalIN4cute5tupleIJiiiiEEENS1_10collective13CollectiveMmaINS1_35MainloopSm100TmaUmmaWarpSpecializedILi3ELi2ELi2ENS5_IJNS4_1CILi1EEENSA_ILi2EEESB_EEEEENS5_IJNSA_ILi128EEENSA_ILi256EEESF_EEENS_12float_e4m3_tENS5_IJlSB_lEEESI_SJ_NS4_8TiledMMAINS4_8MMA_AtomIJNS4_10MMA_TraitsINS4_19SM100_MMA_F8F6F4_SSEJSI_SI_fSF_SG_NS4_17integral_constantINS4_4UMMA5MajorELSQ_0EEESR_NSO_INSP_7ScaleInELSS_0EEEST_EEEEEENS4_6LayoutINS5_IJSB_SB_SB_EEENS5_IJNSA_ILi0EEESY_SY_EEEEENS5_IJNS4_10UnderscoreES11_S11_EEEEENS4_23SM90_TMA_LOAD_MULTICASTENS4_14ComposedLayoutINS4_7SwizzleILi3ELi4ELi3EEENS4_18smem_ptr_flag_bitsILi8EEENSW_INS5_IJNSA_ILi8EEESF_EEENS5_IJSF_SB_EEEEEEEvNS4_8identityENS4_13SM90_TMA_LOADES1E_vS1F_EENS_8epilogue10collective18CollectiveEpilogueINS1I_23Sm100TmaWarpSpecializedILi4ELi2ELi64ELb0ELb0EEEJSH_NS5_IJNSW_ISF_SB_EENSW_INSA_ILi64EEESB_EEEEESI_SJ_SI_SJ_NS1I_6fusion15FusionCallbacksIS1M_NS1R_17LinearCombinationISI_fSI_fLNS_15FloatRoundStyleE2EEESH_S1Q_JEEENS4_5SM1004TMEM4LOAD26SM100_TMEM_LOAD_32dp32b64xES1G_NS15_INS16_ILi2ELi4ELi3EEES19_NSW_INS5_IJS1A_S1O_EEENS5_IJS1O_SB_EEEEEEENS4_39AutoVectorizingCopyWithAssumedAlignmentILi128EEENS4_14SM90_TMA_STOREES25_S27_S27_EEEvvEEEEvNT_6ParamsE) ;  /* 0xffffff3c04bc7950 */ /* 0x000fea0003c3ffff */
        .weak           $__internal_2_$__cuda_sm10x_tcgen05_guardrail_trap_unallocated_columns_being_dealloced
        .type           $__internal_2_$__cuda_sm10x_tcgen05_guardrail_trap_unallocated_columns_being_dealloced,@function
        .size           $__internal_2_$__cuda_sm10x_tcgen05_guardrail_trap_unallocated_columns_being_dealloced,(.L_x_171 - $__internal_2_$__cuda_sm10x_tcgen05_guardrail_trap_unallocated_columns_being_dealloced)
$__internal_2_$__cuda_sm10x_tcgen05_guardrail_trap_unallocated_columns_being_dealloced:
[----:B------:R-:W-:Y:S05]  /*c110*/  BPT.TRAP 0x1 ;  /* 0x000000040000795c */ /* 0x000fea0000300000 */
[----:B------:R-:W-:-:S04]  /*c120*/  HFMA2 R3, -RZ, RZ, 0, 0 ;  /* 0x00000000ff037431 */ /* 0x000fc800000001ff */
[----:B------:R-:W-:Y:S05]  /*c130*/  RET.REL.NODEC R2 `(_ZN7cutlass13device_kernelINS_4gemm6kernel13GemmUniversalIN4cute5tupleIJiiiiEEENS1_10collective13CollectiveMmaINS1_35MainloopSm100TmaUmmaWarpSpecializedILi3ELi2ELi2ENS5_IJNS4_1CILi1EEENSA_ILi2EEESB_EEEEENS5_IJNSA_ILi128EEENSA_ILi256EEESF_EEENS_12float_e4m3_tENS5_IJlSB_lEEESI_SJ_NS4_8TiledMMAINS4_8MMA_AtomIJNS4_10MMA_TraitsINS4_19SM100_MMA_F8F6F4_SSEJSI_SI_fSF_SG_NS4_17integral_constantINS4_4UMMA5MajorELSQ_0EEESR_NSO_INSP_7ScaleInELSS_0EEEST_EEEEEENS4_6LayoutINS5_IJSB_SB_SB_EEENS5_IJNSA_ILi0EEESY_SY_EEEEENS5_IJNS4_10UnderscoreES11_S11_EEEEENS4_23SM90_TMA_LOAD_MULTICASTENS4_14ComposedLayoutINS4_7SwizzleILi3ELi4ELi3EEENS4_18smem_ptr_flag_bitsILi8EEENSW_INS5_IJNSA_ILi8EEESF_EEENS5_IJSF_SB_EEEEEEEvNS4_8identityENS4_13SM90_TMA_LOADES1E_vS1F_EENS_8epilogue10collective18CollectiveEpilogueINS1I_23Sm100TmaWarpSpecializedILi4ELi2ELi64ELb0ELb0EEEJSH_NS5_IJNSW_ISF_SB_EENSW_INSA_ILi64EEESB_EEEEESI_SJ_SI_SJ_NS1I_6fusion15FusionCallbacksIS1M_NS1R_17LinearCombinationISI_fSI_fLNS_15FloatRoundStyleE2EEESH_S1Q_JEEENS4_5SM1004TMEM4LOAD26SM100_TMEM_LOAD_32dp32b64xES1G_NS15_INS16_ILi2ELi4ELi3EEES19_NSW_INS5_IJS1A_S1O_EEENS5_IJS1O_SB_EEEEEEENS4_39AutoVectorizingCopyWithAssumedAlignmentILi128EEENS4_14SM90_TMA_STOREES25_S27_S27_EEEvvEEEEvNT_6ParamsE) ;  /* 0xffffff3c02b07950 */ /* 0x000fea0003c3ffff */
.L_x_170:
[----:B------:R-:W-:-:S00]  /*c140*/  BRA `(.L_x_170) ;  /* 0xfffffffc00fc7947 */ /* 0x000fc0000383ffff */
[----:B------:R-:W-:-:S00]  /*c150*/  NOP ;  /* 0x0000000000007918 */ /* 0x000fc00000000000 */
        /* <DEDUP_REMOVED lines=10> */
.L_x_171:


//--------------------- .nv.global.init           --------------------------
	.section	.nv.global.init,"aw",@progbits
.nv.global.init:
	.type		$str$27,@object
	.size		$str$27,($str$28 - $str$27)
$str$27:
        /*0000*/ 	.byte	0x28, 0x61, 0x64, 0x64, 0x72, 0x65, 0x73, 0x73, 0x20, 0x26, 0x20, 0x6d, 0x61, 0x73, 0x6b, 0x29
        /*0010*/ 	.byte	0x20, 0x3d, 0x3d, 0x20, 0x30, 0x00
	.type		$str$28,@object
	.size		$str$28,($str$26 - $str$28)
$str$28:
        /*0016*/ 	.byte	0x2f, 0x74, 0x6d, 0x70, 0x2f, 0x63, 0x75, 0x74, 0x6c, 0x61, 0x73, 0x73, 0x5f, 0x73, 0x77, 0x65
        /*0026*/ 	.byte	0x65, 0x70, 0x5f, 0x73, 0x72, 0x63, 0x2f, 0x69, 0x6e, 0x63, 0x6c, 0x75, 0x64, 0x65, 0x2f, 0x63
        /*0036*/ 	.byte	0x75, 0x74, 0x65, 0x2f, 0x70, 0x6f, 0x69, 0x6e, 0x74, 0x65, 0x72, 0x5f, 0x66, 0x6c, 0x61, 0x67
        /*0046*/ 	.byte	0x67, 0x65, 0x64, 0x2e, 0x68, 0x70, 0x70, 0x00
	.type		$str$26,@object
	.size		$str$26,($str$25 - $str$26)
$str$26:
        /*004e*/ 	.byte	0x2f, 0x74, 0x6d, 0x70, 0x2f, 0x63, 0x75, 0x74, 0x6c, 0x61, 0x73, 0x73, 0x5f, 0x73, 0x77, 0x65
        /*005e*/ 	.byte	0x65, 0x70, 0x5f, 0x73, 0x72, 0x63, 0x2f, 0x69, 0x6e, 0x63, 0x6c, 0x75, 0x64, 0x65, 0x2f, 0x63
        /*006e*/ 	.byte	0x75, 0x74, 0x65, 0x2f, 0x61, 0x74, 0x6f, 0x6d, 0x2f, 0x63, 0x6f, 0x70, 0x79, 0x5f, 0x74, 0x72
        /*007e*/ 	.byte	0x61, 0x69, 0x74, 0x73, 0x5f, 0x73, 0x6d, 0x31, 0x30, 0x30, 0x2e, 0x68, 0x70, 0x70, 0x00
	.type		$str$25,@object
	.size		$str$25,(__unnamed_1 - $str$25)
$str$25:
        /*008d*/ 	.byte	0x28, 0x28, 0x75, 0x69, 0x6e, 0x74, 0x33, 0x32, 0x5f, 0x74, 0x28, 0x74, 0x68, 0x72, 0x65, 0x61
        /*009d*/ 	.byte	0x64, 0x49, 0x64, 0x78, 0x2e, 0x78, 0x29, 0x20, 0x2f, 0x20, 0x33, 0x32, 0x29, 0x20, 0x25, 0x20
        /*00ad*/ 	.byte	0x34, 0x29, 0x20, 0x3d, 0x3d, 0x20, 0x28, 0x28, 0x28, 0x74, 0x6d, 0x65, 0x6d, 0x5f, 0x61, 0x64
        /*00bd*/ 	.byte	0x64, 0x72, 0x20, 0x3e, 0x3e, 0x20, 0x31, 0x36, 0x29, 0x20, 0x2f, 0x20, 0x33, 0x32, 0x29, 0x20
        /*00cd*/ 	.byte	0x25, 0x20, 0x34, 0x29, 0x00
	.type		__unnamed_1,@object
	.size		__unnamed_1,(__unnamed_2 - __unnamed_1)
__unnamed_1:
        /*00d2*/ 	.byte	0x61, 0x75, 0x74, 0x6f, 0x20, 0x63, 0x75, 0x74, 0x65, 0x3a, 0x3a, 0x61, 0x73, 0x5f, 0x70, 0x6f
        /* <DEDUP_REMOVED lines=24> */
        /*0262*/ 	.byte	0x43, 0x3c, 0x38, 0x31, 0x39, 0x32, 0x3e, 0x3e, 0x3e, 0x3e, 0x5d, 0x00
	.type		__unnamed_2,@object
	.size		__unnamed_2,(__unnamed_3 - __unnamed_2)
__unnamed_2:
        /* <DEDUP_REMOVED lines=26> */
	.type		__unnamed_3,@object
	.size		__unnamed_3,(.L_3 - __unnamed_3)
__unnamed_3:
        /* <DEDUP_REMOVED lines=42> */
        /*06aa*/ 	.byte	0x3e, 0x3e, 0x3e, 0x3e, 0x5d, 0x00
.L_3:


//--------------------- .nv.shared._ZN7cutlass13device_kernelINS_4gemm6kernel13GemmUniversalIN4cute5tupleIJiiiiEEENS1_10collective13CollectiveMmaINS1_35MainloopSm100TmaUmmaWarpSpecializedILi3ELi2ELi2ENS5_IJNS4_1CILi1EEENSA_ILi2EEESB_EEEEENS5_IJNSA_ILi128EEENSA_ILi256EEESF_EEENS_12float_e4m3_tENS5_IJlSB_lEEESI_SJ_NS4_8TiledMMAINS4_8MMA_AtomIJNS4_10MMA_TraitsINS4_19SM100_MMA_F8F6F4_SSEJSI_SI_fSF_SG_NS4_17integral_constantINS4_4UMMA5MajorELSQ_0EEESR_NSO_INSP_7ScaleInELSS_0EEEST_EEEEEENS4_6LayoutINS5_IJSB_SB_SB_EEENS5_IJNSA_ILi0EEESY_SY_EEEEENS5_IJNS4_10UnderscoreES11_S11_EEEEENS4_23SM90_TMA_LOAD_MULTICASTENS4_14ComposedLayoutINS4_7SwizzleILi3ELi4ELi3EEENS4_18smem_ptr_flag_bitsILi8EEENSW_INS5_IJNSA_ILi8EEESF_EEENS5_IJSF_SB_EEEEEEEvNS4_8identityENS4_13SM90_TMA_LOADES1E_vS1F_EENS_8epilogue10collective18CollectiveEpilogueINS1I_23Sm100TmaWarpSpecializedILi4ELi2ELi64ELb0ELb0EEEJSH_NS5_IJNSW_ISF_SB_EENSW_INSA_ILi64EEESB_EEEEESI_SJ_SI_SJ_NS1I_6fusion15FusionCallbacksIS1M_NS1R_17LinearCombinationISI_fSI_fLNS_15FloatRoundStyleE2EEESH_S1Q_JEEENS4_5SM1004TMEM4LOAD26SM100_TMEM_LOAD_32dp32b64xES1G_NS15_INS16_ILi2ELi4ELi3EEES19_NSW_INS5_IJS1A_S1O_EEENS5_IJS1O_SB_EEEEEEENS4_39AutoVectorizingCopyWithAssumedAlignmentILi128EEENS4_14SM90_TMA_STOREES25_S27_S27_EEEvvEEEEvNT_6ParamsE --------------------------
	.section	.nv.shared._ZN7cutlass13device_kernelINS_4gemm6kernel13GemmUniversalIN4cute5tupleIJiiiiEEENS1_10collective13CollectiveMmaINS1_35MainloopSm100TmaUmmaWarpSpecializedILi3ELi2ELi2ENS5_IJNS4_1CILi1EEENSA_ILi2EEESB_EEEEENS5_IJNSA_ILi128EEENSA_ILi256EEESF_EEENS_12float_e4m3_tENS5_IJlSB_lEEESI_SJ_NS4_8TiledMMAINS4_8MMA_AtomIJNS4_10MMA_TraitsINS4_19SM100_MMA_F8F6F4_SSEJSI_SI_fSF_SG_NS4_17integral_constantINS4_4UMMA5MajorELSQ_0EEESR_NSO_INSP_7ScaleInELSS_0EEEST_EEEEEENS4_6LayoutINS5_IJSB_SB_SB_EEENS5_IJNSA_ILi0EEESY_SY_EEEEENS5_IJNS4_10UnderscoreES11_S11_EEEEENS4_23SM90_TMA_LOAD_MULTICASTENS4_14ComposedLayoutINS4_7SwizzleILi3ELi4ELi3EEENS4_18smem_ptr_flag_bitsILi8EEENSW_INS5_IJNSA_ILi8EEESF_EEENS5_IJSF_SB_EEEEEEEvNS4_8identityENS4_13SM90_TMA_LOADES1E_vS1F_EENS_8epilogue10collective18CollectiveEpilogueINS1I_23Sm100TmaWarpSpecializedILi4ELi2ELi64ELb0ELb0EEEJSH_NS5_IJNSW_ISF_SB_EENSW_INSA_ILi64EEESB_EEEEESI_SJ_SI_SJ_NS1I_6fusion15FusionCallbacksIS1M_NS1R_17LinearCombinationISI_fSI_fLNS_15FloatRoundStyleE2EEESH_S1Q_JEEENS4_5SM1004TMEM4LOAD26SM100_TMEM_LOAD_32dp32b64xES1G_NS15_INS16_ILi2ELi4ELi3EEES19_NSW_INS5_IJS1A_S1O_EEENS5_IJS1O_SB_EEEEEEENS4_39AutoVectorizingCopyWithAssumedAlignmentILi128EEENS4_14SM90_TMA_STOREES25_S27_S27_EEEvvEEEEvNT_6ParamsE,"aw",@nobits
	.sectionflags	@""
	.align	16
	.zero		1024


//--------------------- .nv.shared.reserved.0     --------------------------
	.section	.nv.shared.reserved.0,"aw",@nobits
	.weak		__nv_reservedSMEM_offset_0_alias
	.size		__nv_reservedSMEM_offset_0_alias, 0, 64
	.other		__nv_reservedSMEM_offset_0_alias,@"STO_CUDA_RESERVED_SHARED STV_DEFAULT"
__nv_reservedSMEM_offset_0_alias:
	.zero		0
.nv.shared.reserved.0:
	.zero		64
	.weak		__nv_reservedSMEM_tcgen05_partition
	.type		__nv_reservedSMEM_tcgen05_partition,@object
	.size		__nv_reservedSMEM_tcgen05_partition,(.L_0 - __nv_reservedSMEM_tcgen05_partition)
__nv_reservedSMEM_tcgen05_partition:
	.zero		32
.L_0:


//--------------------- .nv.global                --------------------------
	.section	.nv.global,"aw",@nobits
.nv.global:
	.type		_ZN39_INTERNAL_9d117f2a_4_k_cu_3d04b669_73384cute1_E,@object
	.size		_ZN39_INTERNAL_9d117f2a_4_k_cu_3d04b669_73384cute1_E,(_ZN39_INTERNAL_9d117f2a_4_k_cu_3d04b669_73384cuda3std3__45__cpo6cbeginE - _ZN39_INTERNAL_9d117f2a_4_k_cu_3d04b669_73384cute1_E)
_ZN39_INTERNAL_9d117f2a_4_k_cu_3d04b669_73384cute1_E:
	.zero		1
	.type		_ZN39_INTERNAL_9d117f2a_4_k_cu_3d04b669_73384cuda3std3__45__cpo6cbeginE,@object
	.size		_ZN39_INTERNAL_9d117f2a_4_k_cu_3d04b669_73384cuda3std3__45__cpo6cbeginE,(_ZN39_INTERNAL_9d117f2a_4_k_cu_3d04b669_73384cuda3std3__48in_placeE - _ZN39_INTERNAL_9d117f2a_4_k_cu_3d04b669_73384cuda3std3__45__cpo6cbeginE)
_ZN39_INTERNAL_9d117f2a_4_k_cu_3d04b669_73384cuda3std3__45__cpo6cbeginE:
	.zero		1
	.type		_ZN39_INTERNAL_9d117f2a_4_k_cu_3d04b669_73384cuda3std3__48in_placeE,@object
	.size		_ZN39_INTERNAL_9d117f2a_4_k_cu_3d04b669_73384cuda3std3__48in_placeE,(_ZN39_INTERNAL_9d117f2a_4_k_cu_3d04b669_73384cuda3std6ranges3__45__cpo9iter_moveE - _ZN39_INTERNAL_9d117f2a_4_k_cu_3d04b669_73384cuda3std3__48in_placeE)
_ZN39_INTERNAL_9d117f2a_4_k_cu_3d04b669_73384cuda3std3__48in_placeE:
	.zero		1
	.type		_ZN39_INTERNAL_9d117f2a_4_k_cu_3d04b669_73384cuda3std6ranges3__45__cpo9iter_moveE,@object
	.size		_ZN39_INTERNAL_9d117f2a_4_k_cu_3d04b669_73384cuda3std6ranges3__45__cpo9iter_moveE,(_ZN39_INTERNAL_9d117f2a_4_k_cu_3d04b669_73384cuda3std3__45__cpo5beginE - _ZN39_INTERNAL_9d117f2a_4_k_cu_3d04b669_73384cuda3std6ranges3__45__cpo9iter_moveE)
_ZN39_INTERNAL_9d117f2a_4_k_cu_3d04b669_73384cuda3std6ranges3__45__cpo9iter_moveE:
	.zero		1
	.type		_ZN39_INTERNAL_9d117f2a_4_k_cu_3d04b669_73384cuda3std3__45__cpo5beginE,@object
	.size		_ZN39_INTERNAL_9d117f2a_4_k_cu_3d04b669_73384cuda3std3__45__cpo5beginE,(_ZN39_INTERNAL_9d117f2a_4_k_cu_3d04b669_73384cuda3std3__441_GLOBAL__N__9d117f2a_4_k_cu_3d04b669_73386ignoreE - _ZN39_INTERNAL_9d117f2a_4_k_cu_3d04b669_73384cuda3std3__45__cpo5beginE)
_ZN39_INTERNAL_9d117f2a_4_k_cu_3d04b669_73384cuda3std3__45__cpo5beginE:
	.zero		1
	.type		_ZN39_INTERNAL_9d117f2a_4_k_cu_3d04b669_73384cuda3std3__441_GLOBAL__N__9d117f2a_4_k_cu_3d04b669_73386ignoreE,@object
	.size		_ZN39_INTERNAL_9d117f2a_4_k_cu_3d04b669_73384cuda3std3__441_GLOBAL__N__9d117f2a_4_k_cu_3d04b669_73386ignoreE,(_ZN39_INTERNAL_9d117f2a_4_k_cu_3d04b669_73384cute7productE - _ZN39_INTERNAL_9d117f2a_4_k_cu_3d04b669_73384cuda3std3__441_GLOBAL__N__9d117f2a_4_k_cu_3d04b669_73386ignoreE)
_ZN39_INTERNAL_9d117f2a_4_k_cu_3d04b669_73384cuda3std3__441_GLOBAL__N__9d117f2a_4_k_cu_3d04b669_73386ignoreE:
	.zero		1
	.type		_ZN39_INTERNAL_9d117f2a_4_k_cu_3d04b669_73384cute7productE,@object
	.size		_ZN39_INTERNAL_9d117f2a_4_k_cu_3d04b669_73384cute7productE,(_ZN39_INTERNAL_9d117f2a_4_k_cu_3d04b669_73384cuda3std3__45__cpo3endE - _ZN39_INTERNAL_9d117f2a_4_k_cu_3d04b669_73384cute7productE)
_ZN39_INTERNAL_9d117f2a_4_k_cu_3d04b669_73384cute7productE:
	.zero		1
	.type		_ZN39_INTERNAL_9d117f2a_4_k_cu_3d04b669_73384cuda3std3__45__cpo3endE,@object
	.size		_ZN39_INTERNAL_9d117f2a_4_k_cu_3d04b669_73384cuda3std3__45__cpo3endE,(_ZN39_INTERNAL_9d117f2a_4_k_cu_3d04b669_73384cuda3std3__419piecewise_constructE - _ZN39_INTERNAL_9d117f2a_4_k_cu_3d04b669_73384cuda3std3__45__cpo3endE)
_ZN39_INTERNAL_9d117f2a_4_k_cu_3d04b669_73384cuda3std3__45__cpo3endE:
	.zero		1
	.type		_ZN39_INTERNAL_9d117f2a_4_k_cu_3d04b669_73384cuda3std3__419piecewise_constructE,@object
	.size		_ZN39_INTERNAL_9d117f2a_4_k_cu_3d04b669_73384cuda3std3__419piecewise_constructE,(_ZN39_INTERNAL_9d117f2a_4_k_cu_3d04b669_73384cuda3std3__45__cpo4cendE - _ZN39_INTERNAL_9d117f2a_4_k_cu_3d04b669_73384cuda3std3__419piecewise_constructE)
_ZN39_INTERNAL_9d117f2a_4_k_cu_3d04b669_73384cuda3std3__419piecewise_constructE:
	.zero		1
	.type		_ZN39_INTERNAL_9d117f2a_4_k_cu_3d04b669_73384cuda3std3__45__cpo4cendE,@object
	.size		_ZN39_INTERNAL_9d117f2a_4_k_cu_3d04b669_73384cuda3std3__45__cpo4cendE,(_ZN39_INTERNAL_9d117f2a_4_k_cu_3d04b669_73384cuda3std6ranges3__45__cpo4swapE - _ZN39_INTERNAL_9d117f2a_4_k_cu_3d04b669_73384cuda3std3__45__cpo4cendE)
_ZN39_INTERNAL_9d117f2a_4_k_cu_3d04b669_73384cuda3std3__45__cpo4cendE:
	.zero		1
	.type		_ZN39_INTERNAL_9d117f2a_4_k_cu_3d04b669_73384cuda3std6ranges3__45__cpo4swapE,@object
	.size		_ZN39_INTERNAL_9d117f2a_4_k_cu_3d04b669_73384cuda3std6ranges3__45__cpo4swapE,(.L_11 - _ZN39_INTERNAL_9d117f2a_4_k_cu_3d04b669_73384cuda3std6ranges3__45__cpo4swapE)
_ZN39_INTERNAL_9d117f2a_4_k_cu_3d04b669_73384cuda3std6ranges3__45__cpo4swapE:
	.zero		1
.L_11:


//--------------------- .nv.constant0._ZN7cutlass13device_kernelINS_4gemm6kernel13GemmUniversalIN4cute5tupleIJiiiiEEENS1_10collective13CollectiveMmaINS1_35MainloopSm100TmaUmmaWarpSpecializedILi3ELi2ELi2ENS5_IJNS4_1CILi1EEENSA_ILi2EEESB_EEEEENS5_IJNSA_ILi128EEENSA_ILi256EEESF_EEENS_12float_e4m3_tENS5_IJlSB_lEEESI_SJ_NS4_8TiledMMAINS4_8MMA_AtomIJNS4_10MMA_TraitsINS4_19SM100_MMA_F8F6F4_SSEJSI_SI_fSF_SG_NS4_17integral_constantINS4_4UMMA5MajorELSQ_0EEESR_NSO_INSP_7ScaleInELSS_0EEEST_EEEEEENS4_6LayoutINS5_IJSB_SB_SB_EEENS5_IJNSA_ILi0EEESY_SY_EEEEENS5_IJNS4_10UnderscoreES11_S11_EEEEENS4_23SM90_TMA_LOAD_MULTICASTENS4_14ComposedLayoutINS4_7SwizzleILi3ELi4ELi3EEENS4_18smem_ptr_flag_bitsILi8EEENSW_INS5_IJNSA_ILi8EEESF_EEENS5_IJSF_SB_EEEEEEEvNS4_8identityENS4_13SM90_TMA_LOADES1E_vS1F_EENS_8epilogue10collective18CollectiveEpilogueINS1I_23Sm100TmaWarpSpecializedILi4ELi2ELi64ELb0ELb0EEEJSH_NS5_IJNSW_ISF_SB_EENSW_INSA_ILi64EEESB_EEEEESI_SJ_SI_SJ_NS1I_6fusion15FusionCallbacksIS1M_NS1R_17LinearCombinationISI_fSI_fLNS_15FloatRoundStyleE2EEESH_S1Q_JEEENS4_5SM1004TMEM4LOAD26SM100_TMEM_LOAD_32dp32b64xES1G_NS15_INS16_ILi2ELi4ELi3EEES19_NSW_INS5_IJS1A_S1O_EEENS5_IJS1O_SB_EEEEEEENS4_39AutoVectorizingCopyWithAssumedAlignmentILi128EEENS4_14SM90_TMA_STOREES25_S27_S27_EEEvvEEEEvNT_6ParamsE --------------------------
	.section	.nv.constant0._ZN7cutlass13device_kernelINS_4gemm6kernel13GemmUniversalIN4cute5tupleIJiiiiEEENS1_10collective13CollectiveMmaINS1_35MainloopSm100TmaUmmaWarpSpecializedILi3ELi2ELi2ENS5_IJNS4_1CILi1EEENSA_ILi2EEESB_EEEEENS5_IJNSA_ILi128EEENSA_ILi256EEESF_EEENS_12float_e4m3_tENS5_IJlSB_lEEESI_SJ_NS4_8TiledMMAINS4_8MMA_AtomIJNS4_10MMA_TraitsINS4_19SM100_MMA_F8F6F4_SSEJSI_SI_fSF_SG_NS4_17integral_constantINS4_4UMMA5MajorELSQ_0EEESR_NSO_INSP_7ScaleInELSS_0EEEST_EEEEEENS4_6LayoutINS5_IJSB_SB_SB_EEENS5_IJNSA_ILi0EEESY_SY_EEEEENS5_IJNS4_10UnderscoreES11_S11_EEEEENS4_23SM90_TMA_LOAD_MULTICASTENS4_14ComposedLayoutINS4_7SwizzleILi3ELi4ELi3EEENS4_18smem_ptr_flag_bitsILi8EEENSW_INS5_IJNSA_ILi8EEESF_EEENS5_IJSF_SB_EEEEEEEvNS4_8identityENS4_13SM90_TMA_LOADES1E_vS1F_EENS_8epilogue10collective18CollectiveEpilogueINS1I_23Sm100TmaWarpSpecializedILi4ELi2ELi64ELb0ELb0EEEJSH_NS5_IJNSW_ISF_SB_EENSW_INSA_ILi64EEESB_EEEEESI_SJ_SI_SJ_NS1I_6fusion15FusionCallbacksIS1M_NS1R_17LinearCombinationISI_fSI_fLNS_15FloatRoundStyleE2EEESH_S1Q_JEEENS4_5SM1004TMEM4LOAD26SM100_TMEM_LOAD_32dp32b64xES1G_NS15_INS16_ILi2ELi4ELi3EEES19_NSW_INS5_IJS1A_S1O_EEENS5_IJS1O_SB_EEEEEEENS4_39AutoVectorizingCopyWithAssumedAlignmentILi128EEENS4_14SM90_TMA_STOREES25_S27_S27_EEEvvEEEEvNT_6ParamsE,"a",@progbits
	.sectionflags	@""
	.align	4
.nv.constant0._ZN7cutlass13device_kernelINS_4gemm6kernel13GemmUniversalIN4cute5tupleIJiiiiEEENS1_10collective13CollectiveMmaINS1_35MainloopSm100TmaUmmaWarpSpecializedILi3ELi2ELi2ENS5_IJNS4_1CILi1EEENSA_ILi2EEESB_EEEEENS5_IJNSA_ILi128EEENSA_ILi256EEESF_EEENS_12float_e4m3_tENS5_IJlSB_lEEESI_SJ_NS4_8TiledMMAINS4_8MMA_AtomIJNS4_10MMA_TraitsINS4_19SM100_MMA_F8F6F4_SSEJSI_SI_fSF_SG_NS4_17integral_constantINS4_4UMMA5MajorELSQ_0EEESR_NSO_INSP_7ScaleInELSS_0EEEST_EEEEEENS4_6LayoutINS5_IJSB_SB_SB_EEENS5_IJNSA_ILi0EEESY_SY_EEEEENS5_IJNS4_10UnderscoreES11_S11_EEEEENS4_23SM90_TMA_LOAD_MULTICASTENS4_14ComposedLayoutINS4_7SwizzleILi3ELi4ELi3EEENS4_18smem_ptr_flag_bitsILi8EEENSW_INS5_IJNSA_ILi8EEESF_EEENS5_IJSF_SB_EEEEEEEvNS4_8identityENS4_13SM90_TMA_LOADES1E_vS1F_EENS_8epilogue10collective18CollectiveEpilogueINS1I_23Sm100TmaWarpSpecializedILi4ELi2ELi64ELb0ELb0EEEJSH_NS5_IJNSW_ISF_SB_EENSW_INSA_ILi64EEESB_EEEEESI_SJ_SI_SJ_NS1I_6fusion15FusionCallbacksIS1M_NS1R_17LinearCombinationISI_fSI_fLNS_15FloatRoundStyleE2EEESH_S1Q_JEEENS4_5SM1004TMEM4LOAD26SM100_TMEM_LOAD_32dp32b64xES1G_NS15_INS16_ILi2ELi4ELi3EEES19_NSW_INS5_IJS1A_S1O_EEENS5_IJS1O_SB_EEEEEEENS4_39AutoVectorizingCopyWithAssumedAlignmentILi128EEENS4_14SM90_TMA_STOREES25_S27_S27_EEEvvEEEEvNT_6ParamsE:
	.zero		2944


//--------------------- SYMBOLS --------------------------

	.type		.nv.reservedSmem.offset0,@object
	.size		.nv.reservedSmem.offset0,0x4
	.type		.nv.reservedSmem.cap,@object
	.size		.nv.reservedSmem.cap,0x4
	.type		__assertfail,@function
